	.headerflags	@"EF_CUDA_TEXMODE_UNIFIED EF_CUDA_64BIT_ADDRESS EF_CUDA_ACCELERATORS EF_CUDA_SM90 EF_CUDA_VIRTUAL_SM(EF_CUDA_SM90)"
	.elftype	@"ET_EXEC"


//--------------------- .nv.info                  --------------------------
	.section	.nv.info,"",@"SHT_CUDA_INFO"
	.align	4


	//----- nvinfo : EIATTR_REGCOUNT
	.align		4
        /*0000*/ 	.byte	0x04, 0x2f
        /*0002*/ 	.short	(.L_1 - .L_0)
	.align		4
.L_0:
        /*0004*/ 	.word	index@(triton_poi_fused_avg_pool2d_convolution_28)
        /*0008*/ 	.word	0x00000030


	//----- nvinfo : EIATTR_MIN_STACK_SIZE
	.align		4
.L_1:
        /*000c*/ 	.byte	0x04, 0x12
        /*000e*/ 	.short	(.L_3 - .L_2)
	.align		4
.L_2:
        /*0010*/ 	.word	index@(triton_poi_fused_avg_pool2d_convolution_28)
        /*0014*/ 	.word	0x00000000


	//----- nvinfo : EIATTR_FRAME_SIZE
	.align		4
.L_3:
        /*0018*/ 	.byte	0x04, 0x11
        /*001a*/ 	.short	(.L_5 - .L_4)
	.align		4
.L_4:
        /*001c*/ 	.word	index@(triton_poi_fused_avg_pool2d_convolution_28)
        /*0020*/ 	.word	0x00000000


	//----- nvinfo : EIATTR_MIN_STACK_SIZE
	.align		4
.L_5:
        /*0024*/ 	.byte	0x04, 0x12
        /*0026*/ 	.short	(.L_7 - .L_6)
	.align		4
.L_6:
        /*0028*/ 	.word	index@(triton_poi_fused_avg_pool2d_convolution_28)
        /*002c*/ 	.word	0x00000000
.L_7:


//--------------------- .nv.info.triton_poi_fused_avg_pool2d_convolution_28 --------------------------
	.section	.nv.info.triton_poi_fused_avg_pool2d_convolution_28,"",@"SHT_CUDA_INFO"
	.sectionflags	@""
	.align	4


	//----- nvinfo : EIATTR_CUDA_API_VERSION
	.align		4
        /*0000*/ 	.byte	0x04, 0x37
        /*0002*/ 	.short	(.L_9 - .L_8)
.L_8:
        /*0004*/ 	.word	0x0000007c


	//----- nvinfo : EIATTR_KPARAM_INFO
	.align		4
.L_9:
        /*0008*/ 	.byte	0x04, 0x17
        /*000a*/ 	.short	(.L_11 - .L_10)
.L_10:
        /*000c*/ 	.word	0x00000000
        /*0010*/ 	.short	0x0006
        /*0012*/ 	.short	0x002c
        /*0014*/ 	.byte	0x00, 0xf0, 0x11, 0x00


	//----- nvinfo : EIATTR_KPARAM_INFO
	.align		4
.L_11:
        /*0018*/ 	.byte	0x04, 0x17
        /*001a*/ 	.short	(.L_13 - .L_12)
.L_12:
        /*001c*/ 	.word	0x00000000
        /*0020*/ 	.short	0x0005
        /*0022*/ 	.short	0x0028
        /*0024*/ 	.byte	0x00, 0xf0, 0x11, 0x00


	//----- nvinfo : EIATTR_KPARAM_INFO
	.align		4
.L_13:
        /*0028*/ 	.byte	0x04, 0x17
        /*002a*/ 	.short	(.L_15 - .L_14)
.L_14:
        /*002c*/ 	.word	0x00000000
        /*0030*/ 	.short	0x0004
        /*0032*/ 	.short	0x0020
        /*0034*/ 	.byte	0x00, 0xf4, 0x21, 0x00


	//----- nvinfo : EIATTR_KPARAM_INFO
	.align		4
.L_15:
        /*0038*/ 	.byte	0x04, 0x17
        /*003a*/ 	.short	(.L_17 - .L_16)
.L_16:
        /*003c*/ 	.word	0x00000000
        /*0040*/ 	.short	0x0003
        /*0042*/ 	.short	0x0018
        /*0044*/ 	.byte	0x00, 0xf4, 0x21, 0x00


	//----- nvinfo : EIATTR_KPARAM_INFO
	.align		4
.L_17:
        /*0048*/ 	.byte	0x04, 0x17
        /*004a*/ 	.short	(.L_19 - .L_18)
.L_18:
        /*004c*/ 	.word	0x00000000
        /*0050*/ 	.short	0x0002
        /*0052*/ 	.short	0x0010
        /*0054*/ 	.byte	0x00, 0xf4, 0x21, 0x00


	//----- nvinfo : EIATTR_KPARAM_INFO
	.align		4
.L_19:
        /*0058*/ 	.byte	0x04, 0x17
        /*005a*/ 	.short	(.L_21 - .L_20)
.L_20:
        /*005c*/ 	.word	0x00000000
        /*0060*/ 	.short	0x0001
        /*0062*/ 	.short	0x0008
        /*0064*/ 	.byte	0x00, 0xf4, 0x21, 0x00


	//----- nvinfo : EIATTR_KPARAM_INFO
	.align		4
.L_21:
        /*0068*/ 	.byte	0x04, 0x17
        /*006a*/ 	.short	(.L_23 - .L_22)
.L_22:
        /*006c*/ 	.word	0x00000000
        /*0070*/ 	.short	0x0000
        /*0072*/ 	.short	0x0000
        /*0074*/ 	.byte	0x00, 0xf4, 0x21, 0x00


	//----- nvinfo : EIATTR_SPARSE_MMA_MASK
	.align		4
.L_23:
        /*0078*/ 	.byte	0x03, 0x50
        /*007a*/ 	.short	0x0000


	//----- nvinfo : EIATTR_MAXREG_COUNT
	.align		4
        /*007c*/ 	.byte	0x03, 0x1b
        /*007e*/ 	.short	0x00ff


	//----- nvinfo : EIATTR_EXIT_INSTR_OFFSETS
	.align		4
        /*0080*/ 	.byte	0x04, 0x1c
        /*0082*/ 	.short	(.L_25 - .L_24)


	//   ....[0]....
.L_24:
        /*0084*/ 	.word	0x000025c0


	//   ....[1]....
        /*0088*/ 	.word	0x00002600


	//----- nvinfo : EIATTR_REQNTID
	.align		4
.L_25:
        /*008c*/ 	.byte	0x04, 0x10
        /*008e*/ 	.short	(.L_27 - .L_26)
.L_26:
        /*0090*/ 	.word	0x00000080
        /*0094*/ 	.word	0x00000001
        /*0098*/ 	.word	0x00000001


	//----- nvinfo : EIATTR_CBANK_PARAM_SIZE
	.align		4
.L_27:
        /*009c*/ 	.byte	0x03, 0x19
        /*009e*/ 	.short	0x0030


	//----- nvinfo : EIATTR_PARAM_CBANK
	.align		4
        /*00a0*/ 	.byte	0x04, 0x0a
        /*00a2*/ 	.short	(.L_29 - .L_28)
	.align		4
.L_28:
        /*00a4*/ 	.word	index@(.nv.constant0.triton_poi_fused_avg_pool2d_convolution_28)
        /*00a8*/ 	.short	0x0210
        /*00aa*/ 	.short	0x0030


	//----- nvinfo : EIATTR_SW_WAR
	.align		4
.L_29:
        /*00ac*/ 	.byte	0x04, 0x36
        /*00ae*/ 	.short	(.L_31 - .L_30)
.L_30:
        /*00b0*/ 	.word	0x00000008
.L_31:


//--------------------- .nv.callgraph             --------------------------
	.section	.nv.callgraph,"",@"SHT_CUDA_CALLGRAPH"
	.align	4
	.sectionentsize	8
	.align		4
        /*0000*/ 	.word	0x00000000
	.align		4
        /*0004*/ 	.word	0xffffffff
	.align		4
        /*0008*/ 	.word	0x00000000
	.align		4
        /*000c*/ 	.word	0xfffffffe
	.align		4
        /*0010*/ 	.word	0x00000000
	.align		4
        /*0014*/ 	.word	0xfffffffd
	.align		4
        /*0018*/ 	.word	0x00000000
	.align		4
        /*001c*/ 	.word	0xfffffffc


//--------------------- .text.triton_poi_fused_avg_pool2d_convolution_28 --------------------------
	.section	.text.triton_poi_fused_avg_pool2d_convolution_28,"ax",@progbits
	.sectionflags	@"SHF_BARRIERS=1"
	.align	128
        .global         triton_poi_fused_avg_pool2d_convolution_28
        .type           triton_poi_fused_avg_pool2d_convolution_28,@function
        .size           triton_poi_fused_avg_pool2d_convolution_28,(.L_x_1 - triton_poi_fused_avg_pool2d_convolution_28)
        .other          triton_poi_fused_avg_pool2d_convolution_28,@"STO_CUDA_ENTRY STV_DEFAULT"
triton_poi_fused_avg_pool2d_convolution_28:
.text.triton_poi_fused_avg_pool2d_convolution_28:
[----:B------:R-:W0:Y:S01]  /*0000*/  LDC R1, c[0x0][0x28] ;  /* 0x00000a00ff017b82 */ /* 0x000e220000000800 */
[----:B------:R-:W1:Y:S07]  /*0010*/  S2R R22, SR_CTAID.X ;  /* 0x0000000000167919 */ /* 0x000e6e0000002500 */
[----:B------:R-:W2:Y:S01]  /*0020*/  LDC.64 R14, c[0x0][0x210] ;  /* 0x00008400ff0e7b82 */ /* 0x000ea20000000a00 */
[----:B------:R-:W-:Y:S01]  /*0030*/  HFMA2.MMA R2, -RZ, RZ, 0, 0 ;  /* 0x00000000ff027435 */ /* 0x000fe200000001ff */
[----:B------:R-:W-:Y:S01]  /*0040*/  CS2R R32, SRZ ;  /* 0x0000000000207805 */ /* 0x000fe2000001ff00 */
[----:B------:R-:W3:Y:S01]  /*0050*/  S2R R19, SR_CTAID.Y ;  /* 0x0000000000137919 */ /* 0x000ee20000002600 */
[----:B------:R-:W-:Y:S01]  /*0060*/  ULDC.64 UR6, c[0x0][0x208] ;  /* 0x0000820000067ab9 */ /* 0x000fe20000000a00 */
[----:B------:R-:W4:Y:S01]  /*0070*/  S2R R40, SR_TID.X ;  /* 0x0000000000287919 */ /* 0x000f220000002100 */
[----:B-1----:R-:W-:Y:S01]  /*0080*/  IMAD.HI R45, R22, 0x78787879, RZ ;  /* 0x78787879162d7827 */ /* 0x002fe200078e02ff */
[----:B------:R-:W-:-:S02]  /*0090*/  IADD3 R26, R22, -0x12, RZ ;  /* 0xffffffee161a7810 */ /* 0x000fc40007ffe0ff */
[----:B---3--:R-:W-:Y:S02]  /*00a0*/  SHF.L.U32 R19, R19, 0xa, RZ ;  /* 0x0000000a13137819 */ /* 0x008fe400000006ff */
[----:B------:R-:W-:Y:S02]  /*00b0*/  SHF.R.U32.HI R0, RZ, 0x1f, R45 ;  /* 0x0000001fff007819 */ /* 0x000fe4000001162d */
[----:B----4-:R-:W-:Y:S02]  /*00c0*/  LOP3.LUT R41, R19, 0x7f, R40, 0xf8, !PT ;  /* 0x0000007f13297812 */ /* 0x010fe400078ef828 */
[----:B------:R-:W-:Y:S02]  /*00d0*/  LEA.HI.SX32 R45, R45, R0, 0x1d ;  /* 0x000000002d2d7211 */ /* 0x000fe400078feaff */
[----:B------:R-:W-:Y:S01]  /*00e0*/  IADD3 R0, R22, -0x11, RZ ;  /* 0xffffffef16007810 */ /* 0x000fe20007ffe0ff */
[C---:B------:R-:W-:Y:S01]  /*00f0*/  IMAD R7, R41.reuse, 0x121, R26 ;  /* 0x0000012129077824 */ /* 0x040fe200078e021a */
[----:B------:R-:W-:Y:S01]  /*0100*/  LOP3.LUT R27, R41, 0x80, RZ, 0xfc, !PT ;  /* 0x00000080291b7812 */ /* 0x000fe200078efcff */
[----:B------:R-:W-:-:S02]  /*0110*/  IMAD R18, R45, -0x11, R22 ;  /* 0xffffffef2d127824 */ /* 0x000fc400078e0216 */
[----:B------:R-:W-:Y:S02]  /*0120*/  IMAD R11, R41, 0x121, R0 ;  /* 0x00000121290b7824 */ /* 0x000fe400078e0200 */
[--C-:B--2---:R-:W-:Y:S01]  /*0130*/  IMAD.WIDE R6, R7, 0x4, R14.reuse ;  /* 0x0000000407067825 */ /* 0x104fe200078e020e */
[C---:B------:R-:W-:Y:S02]  /*0140*/  ISETP.GT.AND P1, PT, R18.reuse, RZ, PT ;  /* 0x000000ff1200720c */ /* 0x040fe40003f24270 */
[----:B------:R-:W-:Y:S01]  /*0150*/  ISETP.GT.AND P2, PT, R18, -0x1, PT ;  /* 0xffffffff1200780c */ /* 0x000fe20003f44270 */
[----:B------:R-:W-:Y:S01]  /*0160*/  IMAD.WIDE R10, R11, 0x4, R14 ;  /* 0x000000040b0a7825 */ /* 0x000fe200078e020e */
[C---:B------:R-:W-:Y:S02]  /*0170*/  ISETP.LT.U32.AND P3, PT, R0.reuse, 0x110, P1 ;  /* 0x000001100000780c */ /* 0x040fe40000f61070 */
[----:B------:R-:W-:Y:S01]  /*0180*/  ISETP.LT.U32.AND P5, PT, R0, 0x110, P2 ;  /* 0x000001100000780c */ /* 0x000fe200017a1070 */
[----:B------:R-:W-:Y:S01]  /*0190*/  IMAD R9, R27, 0x121, R26 ;  /* 0x000001211b097824 */ /* 0x000fe200078e021a */
[----:B------:R-:W-:Y:S01]  /*01a0*/  LOP3.LUT R35, R41, 0x100, RZ, 0xfc, !PT ;  /* 0x0000010029237812 */ /* 0x000fe200078efcff */
[----:B------:R-:W-:Y:S01]  /*01b0*/  IMAD R13, R27, 0x121, R0 ;  /* 0x000001211b0d7824 */ /* 0x000fe200078e0200 */
[----:B------:R-:W-:-:S02]  /*01c0*/  MOV R16, RZ ;  /* 0x000000ff00107202 */ /* 0x000fc40000000f00 */
[----:B------:R-:W-:Y:S01]  /*01d0*/  CS2R R4, SRZ ;  /* 0x0000000000047805 */ /* 0x000fe2000001ff00 */
[----:B------:R-:W-:-:S04]  /*01e0*/  IMAD.WIDE R8, R9, 0x4, R14 ;  /* 0x0000000409087825 */ /* 0x000fc800078e020e */
[----:B------:R1:W2:Y:S01]  /*01f0*/  @P3 LDG.E.EL R2, desc[UR6][R6.64] ;  /* 0x0000000606023981 */ /* 0x0002a2000c2e1900 */
[----:B------:R-:W-:-:S03]  /*0200*/  IMAD.WIDE R12, R13, 0x4, R14 ;  /* 0x000000040d0c7825 */ /* 0x000fc600078e020e */
[----:B------:R3:W4:Y:S01]  /*0210*/  @P5 LDG.E.EL R33, desc[UR6][R10.64] ;  /* 0x000000060a215981 */ /* 0x000722000c2e1900 */
[C---:B------:R-:W-:Y:S01]  /*0220*/  IMAD R20, R41.reuse, 0x121, RZ ;  /* 0x0000012129147824 */ /* 0x040fe200078e02ff */
[----:B------:R-:W-:Y:S02]  /*0230*/  CS2R R36, SRZ ;  /* 0x0000000000247805 */ /* 0x000fe4000001ff00 */
[----:B------:R-:W-:Y:S01]  /*0240*/  LOP3.LUT R29, R41, 0x180, RZ, 0xfc, !PT ;  /* 0x00000180291d7812 */ /* 0x000fe200078efcff */
[----:B------:R5:W4:Y:S01]  /*0250*/  @P3 LDG.E.EL R16, desc[UR6][R8.64] ;  /* 0x0000000608103981 */ /* 0x000b22000c2e1900 */
[----:B-1----:R-:W-:-:S03]  /*0260*/  IMAD R7, R35, 0x121, R26 ;  /* 0x0000012123077824 */ /* 0x002fc600078e021a */
[----:B------:R1:W4:Y:S01]  /*0270*/  @P5 LDG.E.EL R4, desc[UR6][R12.64] ;  /* 0x000000060c045981 */ /* 0x000322000c2e1900 */
[----:B---3--:R-:W-:Y:S02]  /*0280*/  IMAD R11, R35, 0x121, R0 ;  /* 0x00000121230b7824 */ /* 0x008fe400078e0200 */
[----:B------:R-:W-:Y:S01]  /*0290*/  IMAD.WIDE R6, R7, 0x4, R14 ;  /* 0x0000000407067825 */ /* 0x000fe200078e020e */
[----:B------:R-:W-:-:S03]  /*02a0*/  IADD3 R17, R20, 0x24200, RZ ;  /* 0x0002420014117810 */ /* 0x000fc60007ffe0ff */
[----:B------:R-:W-:Y:S01]  /*02b0*/  IMAD.WIDE R10, R11, 0x4, R14 ;  /* 0x000000040b0a7825 */ /* 0x000fe200078e020e */
[----:B------:R3:W4:Y:S01]  /*02c0*/  @P3 LDG.E.EL R5, desc[UR6][R6.64] ;  /* 0x0000000606053981 */ /* 0x000722000c2e1900 */
[----:B------:R-:W-:Y:S02]  /*02d0*/  HFMA2.MMA R28, -RZ, RZ, 0, 0 ;  /* 0x00000000ff1c7435 */ /* 0x000fe400000001ff */
[C---:B-----5:R-:W-:Y:S01]  /*02e0*/  IMAD R9, R29.reuse, 0x121, R0 ;  /* 0x000001211d097824 */ /* 0x060fe200078e0200 */
[----:B------:R5:W4:Y:S01]  /*02f0*/  @P5 LDG.E.EL R36, desc[UR6][R10.64] ;  /* 0x000000060a245981 */ /* 0x000b22000c2e1900 */
[----:B------:R-:W-:Y:S01]  /*0300*/  CS2R R42, SRZ ;  /* 0x00000000002a7805 */ /* 0x000fe2000001ff00 */
[----:B-1----:R-:W-:Y:S01]  /*0310*/  IMAD R13, R29, 0x121, R26 ;  /* 0x000001211d0d7824 */ /* 0x002fe200078e021a */
[----:B------:R-:W-:Y:S01]  /*0320*/  CS2R R38, SRZ ;  /* 0x0000000000267805 */ /* 0x000fe2000001ff00 */
[----:B------:R-:W-:Y:S01]  /*0330*/  IMAD.WIDE R8, R9, 0x4, R14 ;  /* 0x0000000409087825 */ /* 0x000fe200078e020e */
[----:B---3--:R-:W-:-:S03]  /*0340*/  IADD3 R7, R17, R0, RZ ;  /* 0x0000000011077210 */ /* 0x008fc60007ffe0ff */
[--C-:B------:R-:W-:Y:S01]  /*0350*/  IMAD.WIDE R12, R13, 0x4, R14.reuse ;  /* 0x000000040d0c7825 */ /* 0x100fe200078e020e */
[----:B------:R1:W3:Y:S01]  /*0360*/  @P5 LDG.E.EL R43, desc[UR6][R8.64] ;  /* 0x00000006082b5981 */ /* 0x0002e2000c2e1900 */
[----:B-----5:R-:W-:Y:S02]  /*0370*/  IADD3 R11, R17, R26, RZ ;  /* 0x0000001a110b7210 */ /* 0x020fe40007ffe0ff */
[--C-:B------:R-:W-:Y:S01]  /*0380*/  IMAD.WIDE R6, R7, 0x4, R14.reuse ;  /* 0x0000000407067825 */ /* 0x100fe200078e020e */
[----:B------:R-:W-:Y:S01]  /*0390*/  IADD3 R21, R20, 0x2d280, RZ ;  /* 0x0002d28014157810 */ /* 0x000fe20007ffe0ff */
[----:B------:R5:W3:Y:S02]  /*03a0*/  @P3 LDG.E.EL R39, desc[UR6][R12.64] ;  /* 0x000000060c273981 */ /* 0x000ae4000c2e1900 */
[----:B------:R-:W-:Y:S02]  /*03b0*/  IMAD.WIDE R10, R11, 0x4, R14 ;  /* 0x000000040b0a7825 */ /* 0x000fe400078e020e */
[----:B------:R-:W3:Y:S04]  /*03c0*/  @P5 LDG.E.EL R28, desc[UR6][R6.64] ;  /* 0x00000006061c5981 */ /* 0x000ee8000c2e1900 */
[----:B------:R5:W3:Y:S01]  /*03d0*/  @P3 LDG.E.EL R42, desc[UR6][R10.64] ;  /* 0x000000060a2a3981 */ /* 0x000ae2000c2e1900 */
[----:B-1----:R-:W-:-:S02]  /*03e0*/  IADD3 R9, R21, R0, RZ ;  /* 0x0000000015097210 */ /* 0x002fc40007ffe0ff */
[----:B-----5:R-:W-:Y:S02]  /*03f0*/  IADD3 R13, R21, R26, RZ ;  /* 0x0000001a150d7210 */ /* 0x020fe40007ffe0ff */
[----:B------:R-:W-:Y:S01]  /*0400*/  MOV R23, RZ ;  /* 0x000000ff00177202 */ /* 0x000fe20000000f00 */
[----:B------:R-:W-:-:S04]  /*0410*/  IMAD.WIDE R8, R9, 0x4, R14 ;  /* 0x0000000409087825 */ /* 0x000fc800078e020e */
[----:B------:R-:W-:Y:S01]  /*0420*/  IMAD.WIDE R12, R13, 0x4, R14 ;  /* 0x000000040d0c7825 */ /* 0x000fe200078e020e */
[----:B0-----:R-:W-:Y:S01]  /*0430*/  IADD3 R11, R20, 0x36300, RZ ;  /* 0x00036300140b7810 */ /* 0x001fe20007ffe0ff */
[----:B------:R0:W5:Y:S01]  /*0440*/  @P5 LDG.E.EL R38, desc[UR6][R8.64] ;  /* 0x0000000608265981 */ /* 0x000162000c2e1900 */
[----:B------:R-:W-:-:S03]  /*0450*/  IADD3 R20, R20, 0x3f380, RZ ;  /* 0x0003f38014147810 */ /* 0x000fc60007ffe0ff */
[----:B------:R1:W5:Y:S01]  /*0460*/  @P3 LDG.E.EL R23, desc[UR6][R12.64] ;  /* 0x000000060c173981 */ /* 0x000362000c2e1900 */
[----:B------:R-:W-:Y:S01]  /*0470*/  IADD3 R7, R11, R0, RZ ;  /* 0x000000000b077210 */ /* 0x000fe20007ffe0ff */
[----:B------:R-:W-:Y:S01]  /*0480*/  IMAD.IADD R25, R11, 0x1, R26 ;  /* 0x000000010b197824 */ /* 0x000fe200078e021a */
[----:B0-----:R-:W-:Y:S01]  /*0490*/  IADD3 R9, R20, R0, RZ ;  /* 0x0000000014097210 */ /* 0x001fe20007ffe0ff */
[----:B------:R-:W-:Y:S01]  /*04a0*/  HFMA2.MMA R0, -RZ, RZ, 0, 0 ;  /* 0x00000000ff007435 */ /* 0x000fe200000001ff */
[----:B-1----:R-:W-:-:S03]  /*04b0*/  IADD3 R13, R20, R26, RZ ;  /* 0x0000001a140d7210 */ /* 0x002fc60007ffe0ff */
[--C-:B------:R-:W-:Y:S01]  /*04c0*/  IMAD.WIDE R8, R9, 0x4, R14.reuse ;  /* 0x0000000409087825 */ /* 0x100fe200078e020e */
[----:B------:R-:W-:Y:S01]  /*04d0*/  MOV R26, RZ ;  /* 0x000000ff001a7202 */ /* 0x000fe20000000f00 */
[----:B------:R-:W-:Y:S02]  /*04e0*/  HFMA2.MMA R10, -RZ, RZ, 0, 0 ;  /* 0x00000000ff0a7435 */ /* 0x000fe400000001ff */
[--C-:B------:R-:W-:Y:S01]  /*04f0*/  IMAD.WIDE R12, R13, 0x4, R14.reuse ;  /* 0x000000040d0c7825 */ /* 0x100fe200078e020e */
[----:B------:R-:W-:Y:S02]  /*0500*/  MOV R34, RZ ;  /* 0x000000ff00227202 */ /* 0x000fe40000000f00 */
[----:B------:R-:W5:Y:S01]  /*0510*/  @P5 LDG.E.EL R26, desc[UR6][R8.64] ;  /* 0x00000006081a5981 */ /* 0x000f62000c2e1900 */
[----:B------:R-:W-:-:S03]  /*0520*/  IMAD.WIDE R24, R25, 0x4, R14 ;  /* 0x0000000419187825 */ /* 0x000fc600078e020e */
[----:B------:R-:W5:Y:S01]  /*0530*/  @P3 LDG.E.EL R0, desc[UR6][R12.64] ;  /* 0x000000060c003981 */ /* 0x000f62000c2e1900 */
[----:B------:R-:W-:-:S03]  /*0540*/  IMAD.WIDE R6, R7, 0x4, R14 ;  /* 0x0000000407067825 */ /* 0x000fc600078e020e */
[----:B------:R-:W5:Y:S04]  /*0550*/  @P3 LDG.E.EL R10, desc[UR6][R24.64] ;  /* 0x00000006180a3981 */ /* 0x000f68000c2e1900 */
[----:B------:R0:W5:Y:S01]  /*0560*/  @P5 LDG.E.EL R34, desc[UR6][R6.64] ;  /* 0x0000000606225981 */ /* 0x000162000c2e1900 */
[----:B------:R-:W-:-:S04]  /*0570*/  IADD3 R3, R18, 0x1, RZ ;  /* 0x0000000112037810 */ /* 0x000fc80007ffe0ff */
[----:B------:R-:W-:Y:S02]  /*0580*/  ISETP.GE.U32.AND P0, PT, R3, 0x11, PT ;  /* 0x000000110300780c */ /* 0x000fe40003f06070 */
[----:B------:R-:W-:Y:S02]  /*0590*/  IADD3 R3, R22, -0x11, RZ ;  /* 0xffffffef16037810 */ /* 0x000fe40007ffe0ff */
[----:B------:R-:W-:Y:S02]  /*05a0*/  IADD3 R44, R22, -0x10, RZ ;  /* 0xfffffff0162c7810 */ /* 0x000fe40007ffe0ff */
[----:B------:R-:W-:-:S03]  /*05b0*/  ISETP.LT.U32.AND P4, PT, R3, 0x110, !P0 ;  /* 0x000001100300780c */ /* 0x000fc60004781070 */
[----:B------:R-:W-:Y:S01]  /*05c0*/  IMAD R31, R41, 0x121, R44 ;  /* 0x00000121291f7824 */ /* 0x000fe200078e022c */
[----:B0-----:R-:W-:-:S03]  /*05d0*/  CS2R R6, SRZ ;  /* 0x0000000000067805 */ /* 0x001fc6000001ff00 */
[----:B------:R-:W-:-:S06]  /*05e0*/  IMAD.WIDE R30, R31, 0x4, R14 ;  /* 0x000000041f1e7825 */ /* 0x000fcc00078e020e */
[----:B------:R-:W5:Y:S01]  /*05f0*/  @P4 LDG.E.EL R7, desc[UR6][R30.64] ;  /* 0x000000061e074981 */ /* 0x000f62000c2e1900 */
[--C-:B------:R-:W-:Y:S01]  /*0600*/  IMAD R25, R27, 0x121, R44.reuse ;  /* 0x000001211b197824 */ /* 0x100fe200078e022c */
[----:B------:R-:W-:Y:S01]  /*0610*/  CS2R R8, SRZ ;  /* 0x0000000000087805 */ /* 0x000fe2000001ff00 */
[----:B------:R-:W-:Y:S02]  /*0620*/  IMAD R13, R35, 0x121, R44 ;  /* 0x00000121230d7824 */ /* 0x000fe400078e022c */
[----:B------:R-:W-:-:S04]  /*0630*/  IMAD.WIDE R24, R25, 0x4, R14 ;  /* 0x0000000419187825 */ /* 0x000fc800078e020e */
[----:B------:R-:W-:Y:S01]  /*0640*/  IMAD.WIDE R12, R13, 0x4, R14 ;  /* 0x000000040d0c7825 */ /* 0x000fe200078e020e */
[----:B------:R-:W5:Y:S03]  /*0650*/  @P4 LDG.E.EL R9, desc[UR6][R24.64] ;  /* 0x0000000618094981 */ /* 0x000f66000c2e1900 */
[----:B------:R-:W-:Y:S01]  /*0660*/  IMAD R3, R29, 0x121, R44 ;  /* 0x000001211d037824 */ /* 0x000fe200078e022c */
[----:B------:R0:W5:Y:S03]  /*0670*/  @P4 LDG.E.EL R37, desc[UR6][R12.64] ;  /* 0x000000060c254981 */ /* 0x000166000c2e1900 */
[----:B0-----:R-:W-:Y:S01]  /*0680*/  IMAD.WIDE R12, R3, 0x4, R14 ;  /* 0x00000004030c7825 */ /* 0x001fe200078e020e */
[----:B------:R-:W-:-:S04]  /*0690*/  IADD3 R3, R17, R44, RZ ;  /* 0x0000002c11037210 */ /* 0x000fc80007ffe0ff */
[----:B------:R0:W5:Y:S01]  /*06a0*/  @P4 LDG.E.EL R6, desc[UR6][R12.64] ;  /* 0x000000060c064981 */ /* 0x000162000c2e1900 */
[----:B------:R-:W-:-:S05]  /*06b0*/  IMAD.WIDE R24, R3, 0x4, R14 ;  /* 0x0000000403187825 */ /* 0x000fca00078e020e */
[----:B------:R1:W5:Y:S01]  /*06c0*/  @P4 LDG.E.EL R8, desc[UR6][R24.64] ;  /* 0x0000000618084981 */ /* 0x000362000c2e1900 */
[----:B------:R-:W-:Y:S01]  /*06d0*/  HFMA2.MMA R3, -RZ, RZ, 0, 0 ;  /* 0x00000000ff037435 */ /* 0x000fe200000001ff */
[----:B0-----:R-:W-:Y:S01]  /*06e0*/  IMAD.IADD R13, R11, 0x1, R44 ;  /* 0x000000010b0d7824 */ /* 0x001fe200078e022c */
[----:B------:R-:W-:-:S03]  /*06f0*/  IADD3 R31, R21, R44, RZ ;  /* 0x0000002c151f7210 */ /* 0x000fc60007ffe0ff */
[----:B------:R-:W-:-:S04]  /*0700*/  IMAD.WIDE R12, R13, 0x4, R14 ;  /* 0x000000040d0c7825 */ /* 0x000fc800078e020e */
[----:B------:R-:W-:Y:S01]  /*0710*/  IMAD.WIDE R30, R31, 0x4, R14 ;  /* 0x000000041f1e7825 */ /* 0x000fe200078e020e */
[----:B------:R4:W5:Y:S01]  /*0720*/  @P4 LDG.E.EL R3, desc[UR6][R12.64] ;  /* 0x000000060c034981 */ /* 0x000962000c2e1900 */
[----:B------:R-:W-:-:S03]  /*0730*/  IADD3 R44, R20, R44, RZ ;  /* 0x0000002c142c7210 */ /* 0x000fc60007ffe0ff */
[----:B------:R0:W5:Y:S02]  /*0740*/  @P4 LDG.E.EL R32, desc[UR6][R30.64] ;  /* 0x000000061e204981 */ /* 0x000164000c2e1900 */
[----:B-1----:R-:W-:Y:S01]  /*0750*/  IMAD.WIDE R24, R44, 0x4, R14 ;  /* 0x000000042c187825 */ /* 0x002fe200078e020e */
[----:B--2---:R-:W-:Y:S02]  /*0760*/  SEL R2, R2, RZ, P3 ;  /* 0x000000ff02027207 */ /* 0x004fe40001800000 */
[----:B----4-:R-:W-:-:S05]  /*0770*/  SEL R13, R33, RZ, P5 ;  /* 0x000000ff210d7207 */ /* 0x010fca0002800000 */
[----:B0-----:R-:W-:Y:S01]  /*0780*/  FADD R30, R2, R13 ;  /* 0x0000000d021e7221 */ /* 0x001fe20000000000 */
[----:B------:R-:W-:Y:S02]  /*0790*/  IADD3 R2, R22, 0x10, RZ ;  /* 0x0000001016027810 */ /* 0x000fe40007ffe0ff */
[----:B------:R-:W-:Y:S02]  /*07a0*/  SEL R31, R16, RZ, P3 ;  /* 0x000000ff101f7207 */ /* 0x000fe40001800000 */
[----:B------:R-:W-:Y:S02]  /*07b0*/  SEL R4, R4, RZ, P5 ;  /* 0x000000ff04047207 */ /* 0x000fe40002800000 */
[----:B------:R-:W-:Y:S02]  /*07c0*/  IADD3 R16, R22, -0x1, RZ ;  /* 0xffffffff16107810 */ /* 0x000fe40007ffe0ff */
[----:B------:R-:W-:Y:S02]  /*07d0*/  MOV R33, RZ ;  /* 0x000000ff00217202 */ /* 0x000fe40000000f00 */
[----:B------:R-:W-:Y:S01]  /*07e0*/  ISETP.LT.U32.AND P6, PT, R2, 0x131, P1 ;  /* 0x000001310200780c */ /* 0x000fe20000fc1070 */
[----:B------:R-:W-:Y:S01]  /*07f0*/  FADD R31, R31, R4 ;  /* 0x000000041f1f7221 */ /* 0x000fe20000000000 */
[----:B------:R-:W-:Y:S01]  /*0800*/  HFMA2.MMA R4, -RZ, RZ, 0, 0 ;  /* 0x00000000ff047435 */ /* 0x000fe200000001ff */
[----:B------:R-:W-:Y:S01]  /*0810*/  IMAD R13, R41, 0x121, R16 ;  /* 0x00000121290d7824 */ /* 0x000fe200078e0210 */
[----:B------:R-:W-:Y:S01]  /*0820*/  SEL R5, R5, RZ, P3 ;  /* 0x000000ff05057207 */ /* 0x000fe20001800000 */
[----:B------:R0:W2:Y:S01]  /*0830*/  @P4 LDG.E.EL R33, desc[UR6][R24.64] ;  /* 0x0000000618214981 */ /* 0x0000a2000c2e1900 */
[----:B------:R-:W-:Y:S01]  /*0840*/  SEL R36, R36, RZ, P5 ;  /* 0x000000ff24247207 */ /* 0x000fe20002800000 */
[----:B------:R-:W-:-:S04]  /*0850*/  IMAD.WIDE R12, R13, 0x4, R14 ;  /* 0x000000040d0c7825 */ /* 0x000fc800078e020e */
[----:B------:R-:W-:Y:S01]  /*0860*/  FADD R36, R5, R36 ;  /* 0x0000002405247221 */ /* 0x000fe20000000000 */
[----:B------:R-:W-:Y:S01]  /*0870*/  MOV R5, RZ ;  /* 0x000000ff00057202 */ /* 0x000fe20000000f00 */
[----:B------:R1:W4:Y:S01]  /*0880*/  @P6 LDG.E.EL R4, desc[UR6][R12.64] ;  /* 0x000000060c046981 */ /* 0x000322000c2e1900 */
[----:B0-----:R-:W-:Y:S01]  /*0890*/  IMAD R25, R27, 0x121, R16 ;  /* 0x000001211b197824 */ /* 0x001fe200078e0210 */
[----:B---3--:R-:W-:Y:S01]  /*08a0*/  SEL R44, R43, RZ, P5 ;  /* 0x000000ff2b2c7207 */ /* 0x008fe20002800000 */
[----:B------:R-:W-:Y:S02]  /*08b0*/  HFMA2.MMA R43, -RZ, RZ, 0, 0 ;  /* 0x00000000ff2b7435 */ /* 0x000fe400000001ff */
[----:B------:R-:W-:-:S04]  /*08c0*/  IMAD.WIDE R24, R25, 0x4, R14 ;  /* 0x0000000419187825 */ /* 0x000fc800078e020e */
[----:B-1----:R-:W-:Y:S01]  /*08d0*/  IMAD R13, R35, 0x121, R16 ;  /* 0x00000121230d7824 */ /* 0x002fe200078e0210 */
[----:B------:R-:W-:Y:S01]  /*08e0*/  SEL R28, R28, RZ, P5 ;  /* 0x000000ff1c1c7207 */ /* 0x000fe20002800000 */
[----:B------:R0:W3:Y:S01]  /*08f0*/  @P6 LDG.E.EL R5, desc[UR6][R24.64] ;  /* 0x0000000618056981 */ /* 0x0000e2000c2e1900 */
[----:B------:R-:W-:Y:S01]  /*0900*/  SEL R42, R42, RZ, P3 ;  /* 0x000000ff2a2a7207 */ /* 0x000fe20001800000 */
[----:B------:R-:W-:-:S04]  /*0910*/  IMAD.WIDE R12, R13, 0x4, R14 ;  /* 0x000000040d0c7825 */ /* 0x000fc800078e020e */
[----:B------:R-:W-:Y:S01]  /*0920*/  FADD R28, R42, R28 ;  /* 0x0000001c2a1c7221 */ /* 0x000fe20000000000 */
[----:B0-----:R-:W-:Y:S01]  /*0930*/  IMAD R25, R29, 0x121, R16 ;  /* 0x000001211d197824 */ /* 0x001fe200078e0210 */
[----:B------:R-:W-:Y:S01]  /*0940*/  MOV R42, RZ ;  /* 0x000000ff002a7202 */ /* 0x000fe20000000f00 */
[----:B------:R0:W3:Y:S02]  /*0950*/  @P6 LDG.E.EL R43, desc[UR6][R12.64] ;  /* 0x000000060c2b6981 */ /* 0x0000e4000c2e1900 */
[----:B------:R-:W-:Y:S01]  /*0960*/  IMAD.WIDE R24, R25, 0x4, R14 ;  /* 0x0000000419187825 */ /* 0x000fe200078e020e */
[----:B-----5:R-:W-:-:S04]  /*0970*/  SEL R38, R38, RZ, P5 ;  /* 0x000000ff26267207 */ /* 0x020fc80002800000 */
[----:B------:R-:W5:Y:S01]  /*0980*/  @P6 LDG.E.EL R42, desc[UR6][R24.64] ;  /* 0x00000006182a6981 */ /* 0x000f62000c2e1900 */
[----:B------:R-:W-:Y:S02]  /*0990*/  SEL R23, R23, RZ, P3 ;  /* 0x000000ff17177207 */ /* 0x000fe40001800000 */
[----:B0-----:R-:W-:-:S03]  /*09a0*/  IADD3 R13, R17, R16, RZ ;  /* 0x00000010110d7210 */ /* 0x001fc60007ffe0ff */
[----:B------:R-:W-:Y:S01]  /*09b0*/  FADD R38, R23, R38 ;  /* 0x0000002617267221 */ /* 0x000fe20000000000 */
[----:B------:R-:W-:Y:S01]  /*09c0*/  HFMA2.MMA R23, -RZ, RZ, 0, 0 ;  /* 0x00000000ff177435 */ /* 0x000fe200000001ff */
[----:B------:R-:W-:Y:S01]  /*09d0*/  IMAD.WIDE R12, R13, 0x4, R14 ;  /* 0x000000040d0c7825 */ /* 0x000fe200078e020e */
[----:B------:R-:W-:-:S08]  /*09e0*/  SEL R26, R26, RZ, P5 ;  /* 0x000000ff1a1a7207 */ /* 0x000fd00002800000 */
[----:B------:R0:W5:Y:S01]  /*09f0*/  @P6 LDG.E.EL R23, desc[UR6][R12.64] ;  /* 0x000000060c176981 */ /* 0x000162000c2e1900 */
[----:B------:R-:W-:-:S05]  /*0a00*/  SEL R0, R0, RZ, P3 ;  /* 0x000000ff00007207 */ /* 0x000fca0001800000 */
[----:B------:R-:W-:Y:S01]  /*0a10*/  FADD R26, R0, R26 ;  /* 0x0000001a001a7221 */ /* 0x000fe20000000000 */
[----:B------:R-:W-:Y:S01]  /*0a20*/  HFMA2.MMA R0, -RZ, RZ, 0, 0 ;  /* 0x00000000ff007435 */ /* 0x000fe200000001ff */
[----:B------:R-:W-:Y:S01]  /*0a30*/  SEL R10, R10, RZ, P3 ;  /* 0x000000ff0a0a7207 */ /* 0x000fe20001800000 */
[----:B0-----:R-:W-:Y:S01]  /*0a40*/  IMAD.IADD R13, R11, 0x1, R16 ;  /* 0x000000010b0d7824 */ /* 0x001fe200078e0210 */
[----:B------:R-:W-:Y:S02]  /*0a50*/  SEL R34, R34, RZ, P5 ;  /* 0x000000ff22227207 */ /* 0x000fe40002800000 */
[----:B------:R-:W-:Y:S01]  /*0a60*/  IADD3 R25, R21, R16, RZ ;  /* 0x0000001015197210 */ /* 0x000fe20007ffe0ff */
[----:B------:R-:W-:-:S04]  /*0a70*/  IMAD.WIDE R12, R13, 0x4, R14 ;  /* 0x000000040d0c7825 */ /* 0x000fc800078e020e */
[----:B------:R-:W-:Y:S01]  /*0a80*/  FADD R34, R10, R34 ;  /* 0x000000220a227221 */ /* 0x000fe20000000000 */
[----:B------:R-:W-:Y:S01]  /*0a90*/  MOV R10, RZ ;  /* 0x000000ff000a7202 */ /* 0x000fe20000000f00 */
[----:B------:R-:W-:Y:S01]  /*0aa0*/  IMAD.WIDE R24, R25, 0x4, R14 ;  /* 0x0000000419187825 */ /* 0x000fe200078e020e */
[----:B------:R0:W5:Y:S01]  /*0ab0*/  @P6 LDG.E.EL R0, desc[UR6][R12.64] ;  /* 0x000000060c006981 */ /* 0x000162000c2e1900 */
[----:B------:R-:W-:-:S03]  /*0ac0*/  SEL R39, R39, RZ, P3 ;  /* 0x000000ff27277207 */ /* 0x000fc60001800000 */
[----:B------:R1:W5:Y:S02]  /*0ad0*/  @P6 LDG.E.EL R10, desc[UR6][R24.64] ;  /* 0x00000006180a6981 */ /* 0x000364000c2e1900 */
[----:B------:R-:W-:Y:S01]  /*0ae0*/  FADD R39, R39, R44 ;  /* 0x0000002c27277221 */ /* 0x000fe20000000000 */
[----:B------:R-:W-:Y:S02]  /*0af0*/  IADD3 R44, R20, R16, RZ ;  /* 0x00000010142c7210 */ /* 0x000fe40007ffe0ff */
[----:B------:R-:W-:-:S03]  /*0b00*/  MOV R16, RZ ;  /* 0x000000ff00107202 */ /* 0x000fc60000000f00 */
[----:B0-----:R-:W-:-:S05]  /*0b10*/  IMAD.WIDE R12, R44, 0x4, R14 ;  /* 0x000000042c0c7825 */ /* 0x001fca00078e020e */
[----:B------:R0:W5:Y:S01]  /*0b20*/  @P6 LDG.E.EL R16, desc[UR6][R12.64] ;  /* 0x000000060c106981 */ /* 0x000162000c2e1900 */
[----:B------:R-:W-:Y:S02]  /*0b30*/  SEL R7, R7, RZ, P4 ;  /* 0x000000ff07077207 */ /* 0x000fe40002000000 */
[----:B------:R-:W-:Y:S01]  /*0b40*/  ISETP.LT.U32.AND P5, PT, R2, 0x131, P2 ;  /* 0x000001310200780c */ /* 0x000fe200017a1070 */
[----:B-1----:R-:W-:Y:S02]  /*0b50*/  IMAD R25, R41, 0x121, R22 ;  /* 0x0000012129197824 */ /* 0x002fe400078e0216 */
[----:B------:R-:W-:Y:S01]  /*0b60*/  FADD R30, R30, R7 ;  /* 0x000000071e1e7221 */ /* 0x000fe20000000000 */
[----:B------:R-:W-:Y:S01]  /*0b70*/  HFMA2.MMA R7, -RZ, RZ, 0, 0 ;  /* 0x00000000ff077435 */ /* 0x000fe200000001ff */
[----:B------:R-:W-:Y:S01]  /*0b80*/  IMAD.WIDE R24, R25, 0x4, R14 ;  /* 0x0000000419187825 */ /* 0x000fe200078e020e */
[----:B------:R-:W-:Y:S02]  /*0b90*/  SEL R44, R9, RZ, P4 ;  /* 0x000000ff092c7207 */ /* 0x000fe40002000000 */
[----:B------:R-:W-:-:S03]  /*0ba0*/  SEL R37, R37, RZ, P4 ;  /* 0x000000ff25257207 */ /* 0x000fc60002000000 */
[----:B------:R-:W-:-:S03]  /*0bb0*/  FADD R31, R31, R44 ;  /* 0x0000002c1f1f7221 */ /* 0x000fc60000000000 */
[----:B------:R1:W5:Y:S01]  /*0bc0*/  @P5 LDG.E.EL R7, desc[UR6][R24.64] ;  /* 0x0000000618075981 */ /* 0x000362000c2e1900 */
[----:B------:R-:W-:Y:S02]  /*0bd0*/  IMAD R44, R27, 0x121, R22 ;  /* 0x000001211b2c7824 */ /* 0x000fe400078e0216 */
[----:B------:R-:W-:Y:S01]  /*0be0*/  FADD R36, R36, R37 ;  /* 0x0000002524247221 */ /* 0x000fe20000000000 */
[----:B------:R-:W-:Y:S01]  /*0bf0*/  HFMA2.MMA R37, -RZ, RZ, 0, 0 ;  /* 0x00000000ff257435 */ /* 0x000fe200000001ff */
[----:B------:R-:W-:Y:S01]  /*0c00*/  MOV R9, RZ ;  /* 0x000000ff00097202 */ /* 0x000fe20000000f00 */
[----:B0-----:R-:W-:-:S04]  /*0c10*/  IMAD.WIDE R12, R44, 0x4, R14 ;  /* 0x000000042c0c7825 */ /* 0x001fc800078e020e */
[----:B------:R-:W-:Y:S01]  /*0c20*/  IMAD R44, R35, 0x121, R22 ;  /* 0x00000121232c7824 */ /* 0x000fe200078e0216 */
[----:B------:R-:W-:Y:S01]  /*0c30*/  SEL R6, R6, RZ, P4 ;  /* 0x000000ff06067207 */ /* 0x000fe20002000000 */
[----:B------:R0:W5:Y:S02]  /*0c40*/  @P5 LDG.E.EL R9, desc[UR6][R12.64] ;  /* 0x000000060c095981 */ /* 0x000164000c2e1900 */
[----:B-1----:R-:W-:Y:S01]  /*0c50*/  IMAD.WIDE R24, R44, 0x4, R14 ;  /* 0x000000042c187825 */ /* 0x002fe200078e020e */
[----:B------:R-:W-:-:S03]  /*0c60*/  SEL R8, R8, RZ, P4 ;  /* 0x000000ff08087207 */ /* 0x000fc60002000000 */
[----:B------:R-:W-:Y:S01]  /*0c70*/  IMAD R44, R29, 0x121, R22 ;  /* 0x000001211d2c7824 */ /* 0x000fe200078e0216 */
[----:B------:R1:W5:Y:S01]  /*0c80*/  @P5 LDG.E.EL R37, desc[UR6][R24.64] ;  /* 0x0000000618255981 */ /* 0x000362000c2e1900 */
[----:B------:R-:W-:Y:S01]  /*0c90*/  FADD R39, R39, R6 ;  /* 0x0000000627277221 */ /* 0x000fe20000000000 */
[----:B------:R-:W-:Y:S01]  /*0ca0*/  MOV R6, RZ ;  /* 0x000000ff00067202 */ /* 0x000fe20000000f00 */
[----:B0-----:R-:W-:-:S04]  /*0cb0*/  IMAD.WIDE R12, R44, 0x4, R14 ;  /* 0x000000042c0c7825 */ /* 0x001fc800078e020e */
[----:B------:R-:W-:Y:S01]  /*0cc0*/  FADD R28, R28, R8 ;  /* 0x000000081c1c7221 */ /* 0x000fe20000000000 */
[----:B------:R-:W-:Y:S01]  /*0cd0*/  IADD3 R44, R17, R22, RZ ;  /* 0x00000016112c7210 */ /* 0x000fe20007ffe0ff */
[----:B------:R-:W-:Y:S01]  /*0ce0*/  HFMA2.MMA R8, -RZ, RZ, 0, 0 ;  /* 0x00000000ff087435 */ /* 0x000fe200000001ff */
[----:B------:R0:W5:Y:S03]  /*0cf0*/  @P5 LDG.E.EL R6, desc[UR6][R12.64] ;  /* 0x000000060c065981 */ /* 0x000166000c2e1900 */
[----:B-1----:R-:W-:-:S06]  /*0d00*/  IMAD.WIDE R24, R44, 0x4, R14 ;  /* 0x000000042c187825 */ /* 0x002fcc00078e020e */
[----:B------:R1:W5:Y:S01]  /*0d10*/  @P5 LDG.E.EL R8, desc[UR6][R24.64] ;  /* 0x0000000618085981 */ /* 0x000362000c2e1900 */
[----:B------:R-:W-:Y:S02]  /*0d20*/  SEL R3, R3, RZ, P4 ;  /* 0x000000ff03037207 */ /* 0x000fe40002000000 */
[----:B0-----:R-:W-:-:S03]  /*0d30*/  IADD3 R13, R11, R22, RZ ;  /* 0x000000160b0d7210 */ /* 0x001fc60007ffe0ff */
[----:B------:R-:W-:Y:S01]  /*0d40*/  FADD R34, R34, R3 ;  /* 0x0000000322227221 */ /* 0x000fe20000000000 */
[----:B------:R-:W-:Y:S01]  /*0d50*/  HFMA2.MMA R3, -RZ, RZ, 0, 0 ;  /* 0x00000000ff037435 */ /* 0x000fe200000001ff */
[----:B------:R-:W-:Y:S01]  /*0d60*/  ISETP.GE.AND P3, PT, R22, 0x121, PT ;  /* 0x000001211600780c */ /* 0x000fe20003f66270 */
[----:B------:R-:W-:Y:S01]  /*0d70*/  IMAD.WIDE R12, R13, 0x4, R14 ;  /* 0x000000040d0c7825 */ /* 0x000fe200078e020e */
[----:B------:R-:W-:-:S05]  /*0d80*/  SEL R32, R32, RZ, P4 ;  /* 0x000000ff20207207 */ /* 0x000fca0002000000 */
[----:B------:R-:W-:Y:S02]  /*0d90*/  FADD R38, R38, R32 ;  /* 0x0000002026267221 */ /* 0x000fe40000000000 */
[----:B------:R-:W5:Y:S01]  /*0da0*/  @P5 LDG.E.EL R3, desc[UR6][R12.64] ;  /* 0x000000060c035981 */ /* 0x000f62000c2e1900 */
[----:B------:R-:W-:Y:S02]  /*0db0*/  MOV R32, RZ ;  /* 0x000000ff00207202 */ /* 0x000fe40000000f00 */
[----:B-1----:R-:W-:-:S04]  /*0dc0*/  IADD3 R25, R20, R22, RZ ;  /* 0x0000001614197210 */ /* 0x002fc80007ffe0ff */
[----:B------:R0:W5:Y:S01]  /*0dd0*/  @!P3 LDG.E.EL R32, desc[UR6][R12.64] ;  /* 0x000000060c20b981 */ /* 0x000162000c2e1900 */
[----:B------:R-:W-:Y:S01]  /*0de0*/  IMAD.WIDE R24, R25, 0x4, R14 ;  /* 0x0000000419187825 */ /* 0x000fe200078e020e */
[----:B------:R-:W-:Y:S02]  /*0df0*/  IADD3 R44, R22, 0x1, RZ ;  /* 0x00000001162c7810 */ /* 0x000fe40007ffe0ff */
[----:B0-----:R-:W-:Y:S02]  /*0e00*/  IADD3 R13, R21, R22, RZ ;  /* 0x00000016150d7210 */ /* 0x001fe40007ffe0ff */
[----:B--2---:R-:W-:-:S05]  /*0e10*/  SEL R33, R33, RZ, P4 ;  /* 0x000000ff21217207 */ /* 0x004fca0002000000 */
[----:B------:R-:W-:Y:S01]  /*0e20*/  FADD R26, R26, R33 ;  /* 0x000000211a1a7221 */ /* 0x000fe20000000000 */
[----:B----4-:R-:W-:Y:S02]  /*0e30*/  SEL R33, R4, RZ, P6 ;  /* 0x000000ff04217207 */ /* 0x010fe40003000000 */
[----:B------:R-:W-:-:S03]  /*0e40*/  MOV R4, RZ ;  /* 0x000000ff00047202 */ /* 0x000fc60000000f00 */
[----:B------:R-:W-:Y:S01]  /*0e50*/  FADD R30, R30, R33 ;  /* 0x000000211e1e7221 */ /* 0x000fe20000000000 */
[----:B------:R-:W-:Y:S01]  /*0e60*/  IMAD.MOV.U32 R33, RZ, RZ, RZ ;  /* 0x000000ffff217224 */ /* 0x000fe200078e00ff */
[----:B------:R-:W-:Y:S01]  /*0e70*/  ISETP.LT.U32.AND P4, PT, R2, 0x131, !P0 ;  /* 0x000001310200780c */ /* 0x000fe20004781070 */
[----:B------:R-:W2:Y:S01]  /*0e80*/  @P5 LDG.E.EL R4, desc[UR6][R24.64] ;  /* 0x0000000618045981 */ /* 0x000ea2000c2e1900 */
[----:B---3--:R-:W-:Y:S01]  /*0e90*/  SEL R12, R5, RZ, P6 ;  /* 0x000000ff050c7207 */ /* 0x008fe20003000000 */
[----:B------:R-:W-:Y:S02]  /*0ea0*/  HFMA2.MMA R5, -RZ, RZ, 0, 0 ;  /* 0x00000000ff057435 */ /* 0x000fe400000001ff */
[----:B------:R0:W3:Y:S02]  /*0eb0*/  @!P3 LDG.E.EL R33, desc[UR6][R24.64] ;  /* 0x000000061821b981 */ /* 0x0000e4000c2e1900 */
[----:B------:R-:W-:Y:S01]  /*0ec0*/  FADD R31, R31, R12 ;  /* 0x0000000c1f1f7221 */ /* 0x000fe20000000000 */
[----:B------:R-:W-:-:S05]  /*0ed0*/  IMAD.WIDE R12, R13, 0x4, R14 ;  /* 0x000000040d0c7825 */ /* 0x000fca00078e020e */
[----:B------:R1:W4:Y:S01]  /*0ee0*/  @P5 LDG.E.EL R5, desc[UR6][R12.64] ;  /* 0x000000060c055981 */ /* 0x000322000c2e1900 */
[----:B------:R-:W-:-:S05]  /*0ef0*/  SEL R43, R43, RZ, P6 ;  /* 0x000000ff2b2b7207 */ /* 0x000fca0003000000 */
[----:B------:R-:W-:Y:S01]  /*0f00*/  FADD R36, R36, R43 ;  /* 0x0000002b24247221 */ /* 0x000fe20000000000 */
[----:B-----5:R-:W-:Y:S01]  /*0f10*/  SEL R42, R42, RZ, P6 ;  /* 0x000000ff2a2a7207 */ /* 0x020fe20003000000 */
[----:B------:R-:W-:-:S04]  /*0f20*/  IMAD R43, R41, 0x121, R44 ;  /* 0x00000121292b7824 */ /* 0x000fc800078e022c */
[----:B0-----:R-:W-:Y:S01]  /*0f30*/  FADD R25, R39, R42 ;  /* 0x0000002a27197221 */ /* 0x001fe20000000000 */
[----:B------:R-:W-:Y:S01]  /*0f40*/  MOV R39, RZ ;  /* 0x000000ff00277202 */ /* 0x000fe20000000f00 */
[----:B------:R-:W-:-:S05]  /*0f50*/  IMAD.WIDE R42, R43, 0x4, R14 ;  /* 0x000000042b2a7825 */ /* 0x000fca00078e020e */
[----:B------:R0:W5:Y:S01]  /*0f60*/  @P4 LDG.E.EL R39, desc[UR6][R42.64] ;  /* 0x000000062a274981 */ /* 0x000162000c2e1900 */
[----:B------:R-:W-:Y:S01]  /*0f70*/  SEL R23, R23, RZ, P6 ;  /* 0x000000ff17177207 */ /* 0x000fe20003000000 */
[----:B-1----:R-:W-:-:S04]  /*0f80*/  IMAD R13, R27, 0x121, R44 ;  /* 0x000001211b0d7824 */ /* 0x002fc800078e022c */
[----:B------:R-:W-:Y:S01]  /*0f90*/  FADD R28, R28, R23 ;  /* 0x000000171c1c7221 */ /* 0x000fe20000000000 */
[----:B------:R-:W-:Y:S01]  /*0fa0*/  HFMA2.MMA R23, -RZ, RZ, 0, 0 ;  /* 0x00000000ff177435 */ /* 0x000fe200000001ff */
[----:B------:R-:W-:-:S04]  /*0fb0*/  IMAD.WIDE R12, R13, 0x4, R14 ;  /* 0x000000040d0c7825 */ /* 0x000fc800078e020e */
[----:B------:R-:W-:-:S05]  /*0fc0*/  IMAD R24, R35, 0x121, R44 ;  /* 0x0000012123187824 */ /* 0x000fca00078e022c */
[----:B------:R1:W3:Y:S01]  /*0fd0*/  @P4 LDG.E.EL R23, desc[UR6][R12.64] ;  /* 0x000000060c174981 */ /* 0x0002e2000c2e1900 */
[----:B------:R-:W-:Y:S01]  /*0fe0*/  SEL R0, R0, RZ, P6 ;  /* 0x000000ff00007207 */ /* 0x000fe20003000000 */
[----:B0-----:R-:W-:Y:S01]  /*0ff0*/  IMAD.WIDE R42, R24, 0x4, R14 ;  /* 0x00000004182a7825 */ /* 0x001fe200078e020e */
[----:B------:R-:W-:-:S03]  /*1000*/  SEL R10, R10, RZ, P6 ;  /* 0x000000ff0a0a7207 */ /* 0x000fc60003000000 */
[----:B------:R-:W-:Y:S01]  /*1010*/  FADD R34, R34, R0 ;  /* 0x0000000022227221 */ /* 0x000fe20000000000 */
[----:B------:R-:W-:Y:S01]  /*1020*/  HFMA2.MMA R0, -RZ, RZ, 0, 0 ;  /* 0x00000000ff007435 */ /* 0x000fe200000001ff */
[----:B------:R-:W-:Y:S02]  /*1030*/  IMAD R24, R29, 0x121, R44 ;  /* 0x000001211d187824 */ /* 0x000fe400078e022c */
[----:B------:R-:W-:Y:S01]  /*1040*/  FADD R38, R38, R10 ;  /* 0x0000000a26267221 */ /* 0x000fe20000000000 */
[----:B------:R-:W-:Y:S01]  /*1050*/  MOV R10, RZ ;  /* 0x000000ff000a7202 */ /* 0x000fe20000000f00 */
[----:B-1----:R-:W-:-:S05]  /*1060*/  IMAD.WIDE R12, R24, 0x4, R14 ;  /* 0x00000004180c7825 */ /* 0x002fca00078e020e */
[----:B------:R0:W3:Y:S04]  /*1070*/  @P4 LDG.E.EL R10, desc[UR6][R42.64] ;  /* 0x000000062a0a4981 */ /* 0x0000e8000c2e1900 */
[----:B------:R1:W3:Y:S01]  /*1080*/  @P4 LDG.E.EL R0, desc[UR6][R12.64] ;  /* 0x000000060c004981 */ /* 0x0002e2000c2e1900 */
[----:B------:R-:W-:Y:S02]  /*1090*/  SEL R16, R16, RZ, P6 ;  /* 0x000000ff10107207 */ /* 0x000fe40003000000 */
[----:B------:R-:W-:-:S03]  /*10a0*/  IADD3 R24, R17, R44, RZ ;  /* 0x0000002c11187210 */ /* 0x000fc60007ffe0ff */
[----:B------:R-:W-:Y:S01]  /*10b0*/  FADD R26, R26, R16 ;  /* 0x000000101a1a7221 */ /* 0x000fe20000000000 */
[----:B------:R-:W-:Y:S01]  /*10c0*/  MOV R16, RZ ;  /* 0x000000ff00107202 */ /* 0x000fe20000000f00 */
[----:B0-----:R-:W-:-:S05]  /*10d0*/  IMAD.WIDE R42, R24, 0x4, R14 ;  /* 0x00000004182a7825 */ /* 0x001fca00078e020e */
[----:B------:R0:W3:Y:S01]  /*10e0*/  @P4 LDG.E.EL R16, desc[UR6][R42.64] ;  /* 0x000000062a104981 */ /* 0x0000e2000c2e1900 */
[----:B------:R-:W-:Y:S02]  /*10f0*/  SEL R7, R7, RZ, P5 ;  /* 0x000000ff07077207 */ /* 0x000fe40002800000 */
[----:B------:R-:W-:-:S03]  /*1100*/  IADD3 R24, R21, R44, RZ ;  /* 0x0000002c15187210 */ /* 0x000fc60007ffe0ff */
[----:B------:R-:W-:Y:S01]  /*1110*/  FADD R30, R30, R7 ;  /* 0x000000071e1e7221 */ /* 0x000fe20000000000 */
[----:B------:R-:W-:Y:S01]  /*1120*/  HFMA2.MMA R7, -RZ, RZ, 0, 0 ;  /* 0x00000000ff077435 */ /* 0x000fe200000001ff */
[----:B-1----:R-:W-:Y:S01]  /*1130*/  IMAD.WIDE R12, R24, 0x4, R14 ;  /* 0x00000004180c7825 */ /* 0x002fe200078e020e */
[----:B------:R-:W-:Y:S02]  /*1140*/  SEL R24, R9, RZ, P5 ;  /* 0x000000ff09187207 */ /* 0x000fe40002800000 */
[----:B------:R-:W-:-:S06]  /*1150*/  IADD3 R9, R11, R44, RZ ;  /* 0x0000002c0b097210 */ /* 0x000fcc0007ffe0ff */
[----:B------:R1:W3:Y:S01]  /*1160*/  @P4 LDG.E.EL R7, desc[UR6][R12.64] ;  /* 0x000000060c074981 */ /* 0x0002e2000c2e1900 */
[----:B------:R-:W-:Y:S01]  /*1170*/  SEL R37, R37, RZ, P5 ;  /* 0x000000ff25257207 */ /* 0x000fe20002800000 */
[----:B------:R-:W-:Y:S01]  /*1180*/  FADD R31, R31, R24 ;  /* 0x000000181f1f7221 */ /* 0x000fe20000000000 */
[----:B------:R-:W-:Y:S01]  /*1190*/  IMAD.MOV.U32 R24, RZ, RZ, RZ ;  /* 0x000000ffff187224 */ /* 0x000fe200078e00ff */
[----:B------:R-:W-:Y:S01]  /*11a0*/  IADD3 R44, R20, R44, RZ ;  /* 0x0000002c142c7210 */ /* 0x000fe20007ffe0ff */
[----:B0-----:R-:W-:-:S04]  /*11b0*/  IMAD.WIDE R42, R9, 0x4, R14 ;  /* 0x00000004092a7825 */ /* 0x001fc800078e020e */
[----:B------:R-:W-:Y:S01]  /*11c0*/  FADD R36, R36, R37 ;  /* 0x0000002524247221 */ /* 0x000fe20000000000 */
[----:B------:R-:W-:Y:S02]  /*11d0*/  IADD3 R37, R22, 0x21, RZ ;  /* 0x0000002116257810 */ /* 0x000fe40007ffe0ff */
[----:B------:R-:W-:Y:S01]  /*11e0*/  MOV R9, RZ ;  /* 0x000000ff00097202 */ /* 0x000fe20000000f00 */
[----:B-1----:R-:W-:Y:S01]  /*11f0*/  IMAD.WIDE R12, R44, 0x4, R14 ;  /* 0x000000042c0c7825 */ /* 0x002fe200078e020e */
[----:B------:R-:W-:Y:S01]  /*1200*/  SEL R6, R6, RZ, P5 ;  /* 0x000000ff06067207 */ /* 0x000fe20002800000 */
[----:B------:R0:W3:Y:S01]  /*1210*/  @P4 LDG.E.EL R24, desc[UR6][R42.64] ;  /* 0x000000062a184981 */ /* 0x0000e2000c2e1900 */
[----:B------:R-:W-:-:S03]  /*1220*/  ISETP.LT.U32.AND P1, PT, R37, 0x131, P1 ;  /* 0x000001312500780c */ /* 0x000fc60000f21070 */
[----:B------:R-:W-:Y:S01]  /*1230*/  FADD R25, R25, R6 ;  /* 0x0000000619197221 */ /* 0x000fe20000000000 */
[----:B------:R1:W3:Y:S01]  /*1240*/  @P4 LDG.E.EL R9, desc[UR6][R12.64] ;  /* 0x000000060c094981 */ /* 0x0002e2000c2e1900 */
[----:B------:R-:W-:Y:S01]  /*1250*/  HFMA2.MMA R6, -RZ, RZ, 0, 0 ;  /* 0x00000000ff067435 */ /* 0x000fe200000001ff */
[----:B0-----:R-:W-:Y:S01]  /*1260*/  IMAD R43, R41, 0x121, R2 ;  /* 0x00000121292b7824 */ /* 0x001fe200078e0202 */
[----:B-1----:R-:W-:-:S03]  /*1270*/  SEL R13, R8, RZ, P5 ;  /* 0x000000ff080d7207 */ /* 0x002fc60002800000 */
[----:B------:R-:W-:-:S04]  /*1280*/  IMAD.WIDE R42, R43, 0x4, R14 ;  /* 0x000000042b2a7825 */ /* 0x000fc800078e020e */
[----:B------:R-:W-:Y:S01]  /*1290*/  FADD R28, R28, R13 ;  /* 0x0000000d1c1c7221 */ /* 0x000fe20000000000 */
[----:B------:R-:W-:Y:S01]  /*12a0*/  IMAD R13, R27, 0x121, R2 ;  /* 0x000001211b0d7824 */ /* 0x000fe200078e0202 */
[----:B------:R0:W3:Y:S01]  /*12b0*/  @P1 LDG.E.EL R6, desc[UR6][R42.64] ;  /* 0x000000062a061981 */ /* 0x0000e2000c2e1900 */
[----:B------:R-:W-:Y:S02]  /*12c0*/  MOV R8, RZ ;  /* 0x000000ff00087202 */ /* 0x000fe40000000f00 */
[----:B------:R-:W-:-:S05]  /*12d0*/  IMAD.WIDE R12, R13, 0x4, R14 ;  /* 0x000000040d0c7825 */ /* 0x000fca00078e020e */
[----:B------:R1:W3:Y:S01]  /*12e0*/  @P1 LDG.E.EL R8, desc[UR6][R12.64] ;  /* 0x000000060c081981 */ /* 0x0002e2000c2e1900 */
[----:B------:R-:W-:Y:S01]  /*12f0*/  SEL R3, R3, RZ, P5 ;  /* 0x000000ff03037207 */ /* 0x000fe20002800000 */
[----:B------:R-:W-:-:S04]  /*1300*/  IMAD R44, R35, 0x121, R2 ;  /* 0x00000121232c7824 */ /* 0x000fc800078e0202 */
[----:B------:R-:W-:Y:S01]  /*1310*/  FADD R3, R34, R3 ;  /* 0x0000000322037221 */ /* 0x000fe20000000000 */
[----:B------:R-:W-:Y:S01]  /*1320*/  HFMA2.MMA R34, -RZ, RZ, 0, 0 ;  /* 0x00000000ff227435 */ /* 0x000fe200000001ff */
[----:B0-----:R-:W-:-:S04]  /*1330*/  IMAD.WIDE R42, R44, 0x4, R14 ;  /* 0x000000042c2a7825 */ /* 0x001fc800078e020e */
[----:B------:R-:W-:-:S05]  /*1340*/  IMAD R44, R29, 0x121, R2 ;  /* 0x000001211d2c7824 */ /* 0x000fca00078e0202 */
[----:B------:R0:W3:Y:S01]  /*1350*/  @P1 LDG.E.EL R34, desc[UR6][R42.64] ;  /* 0x000000062a221981 */ /* 0x0000e2000c2e1900 */
[----:B-1----:R-:W-:Y:S01]  /*1360*/  IMAD.WIDE R12, R44, 0x4, R14 ;  /* 0x000000042c0c7825 */ /* 0x002fe200078e020e */
[----:B------:R-:W-:Y:S02]  /*1370*/  IADD3 R44, R17, R2, RZ ;  /* 0x00000002112c7210 */ /* 0x000fe40007ffe0ff */
[----:B0-----:R-:W-:Y:S02]  /*1380*/  MOV R43, RZ ;  /* 0x000000ff002b7202 */ /* 0x001fe40000000f00 */
[----:B------:R-:W-:Y:S02]  /*1390*/  ISETP.LT.U32.AND P2, PT, R37, 0x131, P2 ;  /* 0x000001312500780c */ /* 0x000fe40001741070 */
[----:B--2---:R-:W-:-:S05]  /*13a0*/  SEL R4, R4, RZ, P5 ;  /* 0x000000ff04047207 */ /* 0x004fca0002800000 */
[----:B------:R-:W-:Y:S01]  /*13b0*/  FADD R4, R26, R4 ;  /* 0x000000041a047221 */ /* 0x000fe20000000000 */
[----:B------:R-:W-:-:S06]  /*13c0*/  MOV R26, RZ ;  /* 0x000000ff001a7202 */ /* 0x000fcc0000000f00 */
[----:B------:R0:W2:Y:S01]  /*13d0*/  @P1 LDG.E.EL R26, desc[UR6][R12.64] ;  /* 0x000000060c1a1981 */ /* 0x0000a2000c2e1900 */
[----:B----4-:R-:W-:-:S05]  /*13e0*/  SEL R5, R5, RZ, P5 ;  /* 0x000000ff05057207 */ /* 0x010fca0002800000 */
[----:B------:R-:W-:Y:S01]  /*13f0*/  FADD R38, R38, R5 ;  /* 0x0000000526267221 */ /* 0x000fe20000000000 */
[----:B------:R-:W-:Y:S01]  /*1400*/  HFMA2.MMA R5, -RZ, RZ, 0, 0 ;  /* 0x00000000ff057435 */ /* 0x000fe200000001ff */
[----:B0-----:R-:W-:-:S09]  /*1410*/  IMAD.WIDE R12, R44, 0x4, R14 ;  /* 0x000000042c0c7825 */ /* 0x001fd200078e020e */
[----:B------:R0:W4:Y:S01]  /*1420*/  @P1 LDG.E.EL R5, desc[UR6][R12.64] ;  /* 0x000000060c051981 */ /* 0x000122000c2e1900 */
[----:B-----5:R-:W-:-:S05]  /*1430*/  SEL R39, R39, RZ, P4 ;  /* 0x000000ff27277207 */ /* 0x020fca0002000000 */
[----:B------:R-:W-:Y:S01]  /*1440*/  FADD R30, R30, R39 ;  /* 0x000000271e1e7221 */ /* 0x000fe20000000000 */
[----:B------:R-:W-:-:S05]  /*1450*/  IADD3 R39, R21, R2, RZ ;  /* 0x0000000215277210 */ /* 0x000fca0007ffe0ff */
[----:B0-----:R-:W-:-:S05]  /*1460*/  IMAD.WIDE R12, R39, 0x4, R14 ;  /* 0x00000004270c7825 */ /* 0x001fca00078e020e */
[----:B------:R0:W5:Y:S01]  /*1470*/  @P1 LDG.E.EL R43, desc[UR6][R12.64] ;  /* 0x000000060c2b1981 */ /* 0x000162000c2e1900 */
[----:B------:R-:W-:Y:S02]  /*1480*/  IADD3 R39, R11, R2, RZ ;  /* 0x000000020b277210 */ /* 0x000fe40007ffe0ff */
[----:B---3--:R-:W-:Y:S01]  /*1490*/  SEL R42, R23, RZ, P4 ;  /* 0x000000ff172a7207 */ /* 0x008fe20002000000 */
[----:B------:R-:W-:Y:S02]  /*14a0*/  HFMA2.MMA R23, -RZ, RZ, 0, 0 ;  /* 0x00000000ff177435 */ /* 0x000fe400000001ff */
[----:B0-----:R-:W-:-:S04]  /*14b0*/  IMAD.WIDE R12, R39, 0x4, R14 ;  /* 0x00000004270c7825 */ /* 0x001fc800078e020e */
[----:B------:R-:W-:-:S04]  /*14c0*/  IMAD.IADD R39, R20, 0x1, R2 ;  /* 0x0000000114277824 */ /* 0x000fc800078e0202 */
[----:B------:R0:W3:Y:S01]  /*14d0*/  @P1 LDG.E.EL R23, desc[UR6][R12.64] ;  /* 0x000000060c171981 */ /* 0x0000e2000c2e1900 */
[----:B------:R-:W-:Y:S01]  /*14e0*/  MOV R2, RZ ;  /* 0x000000ff00027202 */ /* 0x000fe20000000f00 */
[----:B0-----:R-:W-:Y:S01]  /*14f0*/  IMAD.WIDE R12, R39, 0x4, R14 ;  /* 0x00000004270c7825 */ /* 0x001fe200078e020e */
[----:B------:R-:W-:Y:S02]  /*1500*/  SEL R39, R10, RZ, P4 ;  /* 0x000000ff0a277207 */ /* 0x000fe40002000000 */
[----:B------:R-:W-:Y:S02]  /*1510*/  SEL R10, R0, RZ, P4 ;  /* 0x000000ff000a7207 */ /* 0x000fe40002000000 */
[----:B------:R-:W-:Y:S01]  /*1520*/  IADD3 R0, R22, 0x11, RZ ;  /* 0x0000001116007810 */ /* 0x000fe20007ffe0ff */
[----:B------:R-:W-:Y:S01]  /*1530*/  FADD R36, R36, R39 ;  /* 0x0000002724247221 */ /* 0x000fe20000000000 */
[----:B------:R0:W3:Y:S01]  /*1540*/  @P1 LDG.E.EL R2, desc[UR6][R12.64] ;  /* 0x000000060c021981 */ /* 0x0000e2000c2e1900 */
[----:B------:R-:W-:Y:S01]  /*1550*/  FADD R25, R25, R10 ;  /* 0x0000000a19197221 */ /* 0x000fe20000000000 */
[----:B------:R-:W-:Y:S01]  /*1560*/  HFMA2.MMA R10, -RZ, RZ, 0, 0 ;  /* 0x00000000ff0a7435 */ /* 0x000fe200000001ff */
[----:B------:R-:W-:-:S04]  /*1570*/  IMAD R39, R41, 0x121, R0 ;  /* 0x0000012129277824 */ /* 0x000fc800078e0200 */
[----:B0-----:R-:W-:Y:S01]  /*1580*/  IMAD.WIDE R12, R39, 0x4, R14 ;  /* 0x00000004270c7825 */ /* 0x001fe200078e020e */
[----:B------:R-:W-:-:S04]  /*1590*/  SEL R39, R16, RZ, P4 ;  /* 0x000000ff10277207 */ /* 0x000fc80002000000 */
[----:B------:R0:W3:Y:S01]  /*15a0*/  @P2 LDG.E.EL R10, desc[UR6][R12.64] ;  /* 0x000000060c0a2981 */ /* 0x0000e2000c2e1900 */
[----:B------:R-:W-:Y:S01]  /*15b0*/  FADD R28, R28, R39 ;  /* 0x000000271c1c7221 */ /* 0x000fe20000000000 */
[----:B------:R-:W-:Y:S01]  /*15c0*/  IMAD R39, R27, 0x121, R0 ;  /* 0x000001211b277824 */ /* 0x000fe200078e0200 */
[----:B------:R-:W-:-:S03]  /*15d0*/  MOV R16, RZ ;  /* 0x000000ff00107202 */ /* 0x000fc60000000f00 */
[----:B0-----:R-:W-:-:S05]  /*15e0*/  IMAD.WIDE R12, R39, 0x4, R14 ;  /* 0x00000004270c7825 */ /* 0x001fca00078e020e */
[----:B------:R0:W3:Y:S01]  /*15f0*/  @P2 LDG.E.EL R16, desc[UR6][R12.64] ;  /* 0x000000060c102981 */ /* 0x0000e2000c2e1900 */
[----:B------:R-:W-:Y:S01]  /*1600*/  SEL R7, R7, RZ, P4 ;  /* 0x000000ff07077207 */ /* 0x000fe20002000000 */
[----:B------:R-:W-:-:S04]  /*1610*/  IMAD R39, R35, 0x121, R0 ;  /* 0x0000012123277824 */ /* 0x000fc800078e0200 */
[----:B------:R-:W-:Y:S01]  /*1620*/  FADD R7, R38, R7 ;  /* 0x0000000726077221 */ /* 0x000fe20000000000 */
[----:B------:R-:W-:Y:S01]  /*1630*/  HFMA2.MMA R38, -RZ, RZ, 0, 0 ;  /* 0x00000000ff267435 */ /* 0x000fe200000001ff */
[----:B------:R-:W-:Y:S01]  /*1640*/  SEL R24, R24, RZ, P4 ;  /* 0x000000ff18187207 */ /* 0x000fe20002000000 */
[----:B0-----:R-:W-:-:S04]  /*1650*/  IMAD.WIDE R12, R39, 0x4, R14 ;  /* 0x00000004270c7825 */ /* 0x001fc800078e020e */
[----:B------:R-:W-:Y:S02]  /*1660*/  IMAD R39, R29, 0x121, R0 ;  /* 0x000001211d277824 */ /* 0x000fe400078e0200 */
[----:B------:R-:W-:Y:S01]  /*1670*/  FADD R3, R3, R24 ;  /* 0x0000001803037221 */ /* 0x000fe20000000000 */
[----:B------:R-:W-:Y:S01]  /*1680*/  MOV R24, RZ ;  /* 0x000000ff00187202 */ /* 0x000fe20000000f00 */
[----:B------:R0:W3:Y:S01]  /*1690*/  @P2 LDG.E.EL R38, desc[UR6][R12.64] ;  /* 0x000000060c262981 */ /* 0x0000e2000c2e1900 */
[----:B------:R-:W-:Y:S01]  /*16a0*/  SEL R9, R9, RZ, P4 ;  /* 0x000000ff09097207 */ /* 0x000fe20002000000 */
[----:B0-----:R-:W-:Y:S01]  /*16b0*/  IMAD.WIDE R12, R39, 0x4, R14 ;  /* 0x00000004270c7825 */ /* 0x001fe200078e020e */
[----:B------:R-:W-:-:S03]  /*16c0*/  IADD3 R39, R17, R0, RZ ;  /* 0x0000000011277210 */ /* 0x000fc60007ffe0ff */
[----:B------:R-:W-:Y:S01]  /*16d0*/  FADD R4, R4, R9 ;  /* 0x0000000904047221 */ /* 0x000fe20000000000 */
[----:B------:R-:W-:Y:S01]  /*16e0*/  HFMA2.MMA R9, -RZ, RZ, 0, 0 ;  /* 0x00000000ff097435 */ /* 0x000fe200000001ff */
[----:B------:R0:W3:Y:S01]  /*16f0*/  @P2 LDG.E.EL R24, desc[UR6][R12.64] ;  /* 0x000000060c182981 */ /* 0x0000e2000c2e1900 */
[----:B------:R-:W-:Y:S01]  /*1700*/  FADD R31, R31, R42 ;  /* 0x0000002a1f1f7221 */ /* 0x000fe20000000000 */
[----:B0-----:R-:W-:Y:S01]  /*1710*/  IMAD.WIDE R12, R39, 0x4, R14 ;  /* 0x00000004270c7825 */ /* 0x001fe200078e020e */
[----:B------:R-:W-:Y:S02]  /*1720*/  SEL R39, R6, RZ, P1 ;  /* 0x000000ff06277207 */ /* 0x000fe40000800000 */
[----:B------:R-:W-:-:S04]  /*1730*/  SEL R8, R8, RZ, P1 ;  /* 0x000000ff08087207 */ /* 0x000fc80000800000 */
[----:B------:R0:W3:Y:S01]  /*1740*/  @P2 LDG.E.EL R9, desc[UR6][R12.64] ;  /* 0x000000060c092981 */ /* 0x0000e2000c2e1900 */
[----:B------:R-:W-:Y:S01]  /*1750*/  FADD R30, R30, R39 ;  /* 0x000000271e1e7221 */ /* 0x000fe20000000000 */
[----:B------:R-:W-:Y:S01]  /*1760*/  IADD3 R39, R21, R0, RZ ;  /* 0x0000000015277210 */ /* 0x000fe20007ffe0ff */
[----:B------:R-:W-:Y:S01]  /*1770*/  FADD R31, R31, R8 ;  /* 0x000000081f1f7221 */ /* 0x000fe20000000000 */
[----:B------:R-:W-:Y:S01]  /*1780*/  MOV R6, RZ ;  /* 0x000000ff00067202 */ /* 0x000fe20000000f00 */
[----:B------:R-:W-:Y:S02]  /*1790*/  HFMA2.MMA R8, -RZ, RZ, 0, 0 ;  /* 0x00000000ff087435 */ /* 0x000fe400000001ff */
[----:B0-----:R-:W-:Y:S01]  /*17a0*/  IMAD.WIDE R12, R39, 0x4, R14 ;  /* 0x00000004270c7825 */ /* 0x001fe200078e020e */
[----:B------:R-:W-:-:S04]  /*17b0*/  IADD3 R39, R11, R0, RZ ;  /* 0x000000000b277210 */ /* 0x000fc80007ffe0ff */
[----:B------:R0:W3:Y:S02]  /*17c0*/  @P2 LDG.E.EL R6, desc[UR6][R12.64] ;  /* 0x000000060c062981 */ /* 0x0000e4000c2e1900 */
[----:B0-----:R-:W-:Y:S01]  /*17d0*/  IMAD.WIDE R12, R39, 0x4, R14 ;  /* 0x00000004270c7825 */ /* 0x001fe200078e020e */
[----:B------:R-:W-:-:S03]  /*17e0*/  IADD3 R39, R20, R0, RZ ;  /* 0x0000000014277210 */ /* 0x000fc60007ffe0ff */
[----:B------:R-:W-:Y:S01]  /*17f0*/  IMAD.MOV.U32 R0, RZ, RZ, RZ ;  /* 0x000000ffff007224 */ /* 0x000fe200078e00ff */
[----:B------:R0:W3:Y:S02]  /*1800*/  @P2 LDG.E.EL R8, desc[UR6][R12.64] ;  /* 0x000000060c082981 */ /* 0x0000e4000c2e1900 */
[----:B0-----:R-:W-:-:S04]  /*1810*/  IMAD.WIDE R12, R39, 0x4, R14 ;  /* 0x00000004270c7825 */ /* 0x001fc800078e020e */
[----:B------:R-:W-:Y:S01]  /*1820*/  IMAD R39, R41, 0x121, R22 ;  /* 0x0000012129277824 */ /* 0x000fe200078e0216 */
[----:B------:R0:W3:Y:S01]  /*1830*/  @P2 LDG.E.EL R0, desc[UR6][R12.64] ;  /* 0x000000060c002981 */ /* 0x0000e2000c2e1900 */
[----:B------:R-:W-:Y:S02]  /*1840*/  ISETP.LT.U32.AND P0, PT, R37, 0x131, !P0 ;  /* 0x000001312500780c */ /* 0x000fe40004701070 */
[----:B------:R-:W-:Y:S01]  /*1850*/  MOV R37, RZ ;  /* 0x000000ff00257202 */ /* 0x000fe20000000f00 */
[----:B0-----:R-:W-:Y:S01]  /*1860*/  IMAD.WIDE R12, R39, 0x4, R14 ;  /* 0x00000004270c7825 */ /* 0x001fe200078e020e */
[----:B------:R-:W-:Y:S02]  /*1870*/  SEL R39, R34, RZ, P1 ;  /* 0x000000ff22277207 */ /* 0x000fe40000800000 */
[----:B------:R-:W-:Y:S01]  /*1880*/  IADD3 R42, R22, 0x12, RZ ;  /* 0x00000012162a7810 */ /* 0x000fe20007ffe0ff */
[----:B------:R-:W-:Y:S01]  /*1890*/  IMAD R34, R27, 0x121, R22 ;  /* 0x000001211b227824 */ /* 0x000fe200078e0216 */
[----:B------:R0:W3:Y:S01]  /*18a0*/  @!P3 LDG.E.EL R37, desc[UR6][R12.64] ;  /* 0x000000060c25b981 */ /* 0x0000e2000c2e1900 */
[----:B------:R-:W-:Y:S01]  /*18b0*/  FADD R36, R36, R39 ;  /* 0x0000002724247221 */ /* 0x000fe20000000000 */
[----:B------:R-:W-:Y:S01]  /*18c0*/  HFMA2.MMA R39, -RZ, RZ, 0, 0 ;  /* 0x00000000ff277435 */ /* 0x000fe200000001ff */
[----:B------:R-:W-:-:S02]  /*18d0*/  IMAD R41, R41, 0x121, R42 ;  /* 0x0000012129297824 */ /* 0x000fc400078e022a */
[----:B0-----:R-:W-:-:S07]  /*18e0*/  IMAD.WIDE R12, R34, 0x4, R14 ;  /* 0x00000004220c7825 */ /* 0x001fce00078e020e */
[----:B------:R0:W3:Y:S02]  /*18f0*/  @!P3 LDG.E.EL R39, desc[UR6][R12.64] ;  /* 0x000000060c27b981 */ /* 0x0000e4000c2e1900 */
[----:B0-----:R-:W-:-:S04]  /*1900*/  IMAD.WIDE R12, R41, 0x4, R14 ;  /* 0x00000004290c7825 */ /* 0x001fc800078e020e */
[----:B------:R-:W-:Y:S01]  /*1910*/  IMAD R41, R27, 0x121, R42 ;  /* 0x000001211b297824 */ /* 0x000fe200078e022a */
[----:B------:R-:W-:Y:S01]  /*1920*/  HFMA2.MMA R27, -RZ, RZ, 0, 0 ;  /* 0x00000000ff1b7435 */ /* 0x000fe200000001ff */
[----:B--2---:R-:W-:-:S05]  /*1930*/  SEL R26, R26, RZ, P1 ;  /* 0x000000ff1a1a7207 */ /* 0x004fca0000800000 */
[----:B------:R-:W-:Y:S01]  /*1940*/  FADD R25, R25, R26 ;  /* 0x0000001a19197221 */ /* 0x000fe20000000000 */
[----:B------:R-:W-:-:S06]  /*1950*/  MOV R26, RZ ;  /* 0x000000ff001a7202 */ /* 0x000fcc0000000f00 */
[----:B------:R0:W2:Y:S01]  /*1960*/  @P0 LDG.E.EL R26, desc[UR6][R12.64] ;  /* 0x000000060c1a0981 */ /* 0x0000a2000c2e1900 */
[----:B----4-:R-:W-:Y:S01]  /*1970*/  SEL R5, R5, RZ, P1 ;  /* 0x000000ff05057207 */ /* 0x010fe20000800000 */
[----:B0-----:R-:W-:-:S04]  /*1980*/  IMAD.WIDE R12, R41, 0x4, R14 ;  /* 0x00000004290c7825 */ /* 0x001fc800078e020e */
[----:B------:R-:W-:Y:S01]  /*1990*/  FADD R5, R28, R5 ;  /* 0x000000051c057221 */ /* 0x000fe20000000000 */
[----:B------:R-:W-:Y:S01]  /*19a0*/  IMAD R28, R35, 0x121, R22 ;  /* 0x00000121231c7824 */ /* 0x000fe200078e0216 */
[----:B------:R0:W4:Y:S01]  /*19b0*/  @P0 LDG.E.EL R27, desc[UR6][R12.64] ;  /* 0x000000060c1b0981 */ /* 0x000122000c2e1900 */
[----:B------:R-:W-:Y:S02]  /*19c0*/  MOV R41, RZ ;  /* 0x000000ff00297202 */ /* 0x000fe40000000f00 */
[----:B-----5:R-:W-:Y:S01]  /*19d0*/  SEL R44, R43, RZ, P1 ;  /* 0x000000ff2b2c7207 */ /* 0x020fe20000800000 */
[----:B0-----:R-:W-:-:S04]  /*19e0*/  IMAD.WIDE R12, R28, 0x4, R14 ;  /* 0x000000041c0c7825 */ /* 0x001fc800078e020e */
[----:B------:R-:W-:Y:S01]  /*19f0*/  FADD R7, R7, R44 ;  /* 0x0000002c07077221 */ /* 0x000fe20000000000 */
[----:B------:R-:W-:Y:S01]  /*1a00*/  IMAD R44, R29, 0x121, R22 ;  /* 0x000001211d2c7824 */ /* 0x000fe200078e0216 */
[----:B------:R0:W5:Y:S01]  /*1a10*/  @!P3 LDG.E.EL R41, desc[UR6][R12.64] ;  /* 0x000000060c29b981 */ /* 0x000162000c2e1900 */
[----:B------:R-:W-:Y:S02]  /*1a20*/  MOV R43, RZ ;  /* 0x000000ff002b7202 */ /* 0x000fe40000000f00 */
[----:B0-----:R-:W-:-:S05]  /*1a30*/  IMAD.WIDE R12, R44, 0x4, R14 ;  /* 0x000000042c0c7825 */ /* 0x001fca00078e020e */
[----:B------:R0:W2:Y:S01]  /*1a40*/  @!P3 LDG.E.EL R43, desc[UR6][R12.64] ;  /* 0x000000060c2bb981 */ /* 0x0000a2000c2e1900 */
[----:B------:R-:W-:Y:S01]  /*1a50*/  HFMA2.MMA R28, -RZ, RZ, 0, 0 ;  /* 0x00000000ff1c7435 */ /* 0x000fe200000001ff */
[----:B------:R-:W-:-:S04]  /*1a60*/  IMAD R35, R35, 0x121, R42 ;  /* 0x0000012123237824 */ /* 0x000fc800078e022a */
[----:B------:R-:W-:-:S04]  /*1a70*/  IMAD.WIDE R34, R35, 0x4, R14 ;  /* 0x0000000423227825 */ /* 0x000fc800078e020e */
[----:B------:R-:W-:Y:S01]  /*1a80*/  IMAD R44, R29, 0x121, R42 ;  /* 0x000001211d2c7824 */ /* 0x000fe200078e022a */
[----:B------:R3:W4:Y:S01]  /*1a90*/  @P0 LDG.E.EL R28, desc[UR6][R34.64] ;  /* 0x00000006221c0981 */ /* 0x000722000c2e1900 */
[----:B------:R-:W-:Y:S02]  /*1aa0*/  HFMA2.MMA R29, -RZ, RZ, 0, 0 ;  /* 0x00000000ff1d7435 */ /* 0x000fe400000001ff */
[----:B0-----:R-:W-:Y:S01]  /*1ab0*/  IMAD.WIDE R12, R44, 0x4, R14 ;  /* 0x000000042c0c7825 */ /* 0x001fe200078e020e */
[----:B---3--:R-:W-:-:S07]  /*1ac0*/  SEL R35, R10, RZ, P2 ;  /* 0x000000ff0a237207 */ /* 0x008fce0001000000 */
[----:B------:R0:W3:Y:S01]  /*1ad0*/  @P0 LDG.E.EL R29, desc[UR6][R12.64] ;  /* 0x000000060c1d0981 */ /* 0x0000e2000c2e1900 */
[----:B------:R-:W-:Y:S01]  /*1ae0*/  FADD R30, R30, R35 ;  /* 0x000000231e1e7221 */ /* 0x000fe20000000000 */
[----:B------:R-:W-:Y:S02]  /*1af0*/  IADD3 R35, R17, R22, RZ ;  /* 0x0000001611237210 */ /* 0x000fe40007ffe0ff */
[----:B------:R-:W-:Y:S02]  /*1b00*/  MOV R34, RZ ;  /* 0x000000ff00227202 */ /* 0x000fe40000000f00 */
[----:B------:R-:W-:Y:S01]  /*1b10*/  IADD3 R17, R17, R42, RZ ;  /* 0x0000002a11117210 */ /* 0x000fe20007ffe0ff */
[----:B0-----:R-:W-:Y:S01]  /*1b20*/  IMAD.WIDE R12, R35, 0x4, R14 ;  /* 0x00000004230c7825 */ /* 0x001fe200078e020e */
[----:B------:R-:W-:-:S04]  /*1b30*/  SEL R16, R16, RZ, P2 ;  /* 0x000000ff10107207 */ /* 0x000fc80001000000 */
[----:B------:R0:W3:Y:S01]  /*1b40*/  @!P3 LDG.E.EL R34, desc[UR6][R12.64] ;  /* 0x000000060c22b981 */ /* 0x0000e2000c2e1900 */
[----:B------:R-:W-:Y:S01]  /*1b50*/  MOV R35, RZ ;  /* 0x000000ff00237202 */ /* 0x000fe20000000f00 */
[----:B------:R-:W-:Y:S01]  /*1b60*/  FADD R31, R31, R16 ;  /* 0x000000101f1f7221 */ /* 0x000fe20000000000 */
[----:B0-----:R-:W-:-:S04]  /*1b70*/  IMAD.WIDE R12, R17, 0x4, R14 ;  /* 0x00000004110c7825 */ /* 0x001fc800078e020e */
[----:B------:R-:W-:-:S04]  /*1b80*/  IMAD.IADD R17, R21, 0x1, R22 ;  /* 0x0000000115117824 */ /* 0x000fc800078e0216 */
[----:B------:R-:W-:-:S05]  /*1b90*/  IMAD.WIDE R16, R17, 0x4, R14 ;  /* 0x0000000411107825 */ /* 0x000fca00078e020e */
[----:B------:R-:W4:Y:S01]  /*1ba0*/  @!P3 LDG.E.EL R35, desc[UR6][R16.64] ;  /* 0x000000061023b981 */ /* 0x000f22000c2e1900 */
[----:B------:R-:W-:Y:S01]  /*1bb0*/  HFMA2.MMA R10, -RZ, RZ, 0, 0 ;  /* 0x00000000ff0a7435 */ /* 0x000fe200000001ff */
[----:B------:R-:W-:Y:S01]  /*1bc0*/  IADD3 R44, R11, R42, RZ ;  /* 0x0000002a0b2c7210 */ /* 0x000fe20007ffe0ff */
[----:B------:R-:W-:Y:S01]  /*1bd0*/  HFMA2.MMA R11, -RZ, RZ, 0, 0 ;  /* 0x00000000ff0b7435 */ /* 0x000fe200000001ff */
[----:B------:R-:W-:Y:S02]  /*1be0*/  IADD3 R21, R21, R42, RZ ;  /* 0x0000002a15157210 */ /* 0x000fe40007ffe0ff */
[----:B------:R-:W-:-:S05]  /*1bf0*/  IADD3 R20, R20, R42, RZ ;  /* 0x0000002a14147210 */ /* 0x000fca0007ffe0ff */
[----:B------:R0:W4:Y:S02]  /*1c00*/  @P0 LDG.E.EL R10, desc[UR6][R12.64] ;  /* 0x000000060c0a0981 */ /* 0x000124000c2e1900 */
[----:B0-----:R-:W-:-:S05]  /*1c10*/  IMAD.WIDE R12, R21, 0x4, R14 ;  /* 0x00000004150c7825 */ /* 0x001fca00078e020e */
[----:B------:R0:W4:Y:S02]  /*1c20*/  @P0 LDG.E.EL R11, desc[UR6][R12.64] ;  /* 0x000000060c0b0981 */ /* 0x000124000c2e1900 */
[----:B0-----:R-:W-:-:S04]  /*1c30*/  IMAD.WIDE R12, R44, 0x4, R14 ;  /* 0x000000042c0c7825 */ /* 0x001fc800078e020e */
[----:B------:R-:W-:Y:S01]  /*1c40*/  IMAD.WIDE R14, R20, 0x4, R14 ;  /* 0x00000004140e7825 */ /* 0x000fe200078e020e */
[----:B------:R-:W-:-:S06]  /*1c50*/  CS2R R20, SRZ ;  /* 0x0000000000147805 */ /* 0x000fcc000001ff00 */
[----:B------:R0:W4:Y:S04]  /*1c60*/  @P0 LDG.E.EL R20, desc[UR6][R12.64] ;  /* 0x000000060c140981 */ /* 0x000128000c2e1900 */
[----:B------:R1:W4:Y:S01]  /*1c70*/  @P0 LDG.E.EL R21, desc[UR6][R14.64] ;  /* 0x000000060e150981 */ /* 0x000322000c2e1900 */
[----:B------:R-:W0:Y:S01]  /*1c80*/  S2UR UR5, SR_CgaCtaId ;  /* 0x00000000000579c3 */ /* 0x000e220000008800 */
[----:B------:R-:W-:Y:S01]  /*1c90*/  SEL R17, R38, RZ, P2 ;  /* 0x000000ff26117207 */ /* 0x000fe20001000000 */
[----:B------:R-:W-:Y:S01]  /*1ca0*/  UMOV UR4, 0x400 ;  /* 0x0000040000047882 */ /* 0x000fe20000000000 */
[----:B------:R-:W-:-:S03]  /*1cb0*/  ISETP.GT.AND P4, PT, R18, 0xf, PT ;  /* 0x0000000f1200780c */ /* 0x000fc60003f84270 */
[----:B------:R-:W-:Y:S01]  /*1cc0*/  FADD R38, R36, R17 ;  /* 0x0000001124267221 */ /* 0x000fe20000000000 */
[----:B------:R-:W-:Y:S02]  /*1cd0*/  LOP3.LUT R36, R40, 0x7f, RZ, 0xc0, !PT ;  /* 0x0000007f28247812 */ /* 0x000fe400078ec0ff */
[----:B------:R-:W-:Y:S02]  /*1ce0*/  ISETP.GE.AND P5, PT, R18, 0x10, PT ;  /* 0x000000101200780c */ /* 0x000fe40003fa6270 */
[----:B------:R-:W-:-:S04]  /*1cf0*/  IADD3 R16, R18, 0x2, RZ ;  /* 0x0000000212107810 */ /* 0x000fc80007ffe0ff */
[----:B------:R-:W-:Y:S01]  /*1d00*/  SEL R16, R16, RZ, !P5 ;  /* 0x000000ff10107207 */ /* 0x000fe20006800000 */
[----:B0-----:R-:W-:-:S06]  /*1d10*/  UPRMT UR4, UR5, 0x654, UR4 ;  /* 0x0000065405047896 */ /* 0x001fcc0008000004 */
[----:B------:R-:W-:Y:S02]  /*1d20*/  LEA R36, R36, UR4, 0x2 ;  /* 0x0000000424247c11 */ /* 0x000fe4000f8e10ff */
[----:B------:R-:W-:-:S03]  /*1d30*/  IADD3 R42, R16, 0x12, RZ ;  /* 0x00000012102a7810 */ /* 0x000fc60007ffe0ff */
[----:B------:R0:W-:Y:S01]  /*1d40*/  STS [R36], R37 ;  /* 0x0000002524007388 */ /* 0x0001e20000000800 */
[----:B------:R-:W-:Y:S02]  /*1d50*/  @!P4 IADD3 R42, R16, RZ, RZ ;  /* 0x000000ff102ac210 */ /* 0x000fe40007ffe0ff */
[C---:B------:R-:W-:Y:S02]  /*1d60*/  ISETP.GE.AND P5, PT, R22.reuse, 0x110, PT ;  /* 0x000001101600780c */ /* 0x040fe40003fa6270 */
[----:B------:R-:W-:Y:S02]  /*1d70*/  IADD3 R12, R45, 0x2, RZ ;  /* 0x000000022d0c7810 */ /* 0x000fe40007ffe0ff */
[----:B------:R-:W-:Y:S01]  /*1d80*/  ISETP.GT.AND P4, PT, R22, 0x10f, PT ;  /* 0x0000010f1600780c */ /* 0x000fe20003f84270 */
[----:B------:R0:W-:Y:S01]  /*1d90*/  STS [R36+0x200], R39 ;  /* 0x0002002724007388 */ /* 0x0001e20000000800 */
[----:B-1----:R-:W-:Y:S02]  /*1da0*/  IADD3 R14, R45, R18, RZ ;  /* 0x000000122d0e7210 */ /* 0x002fe40007ffe0ff */
[----:B------:R-:W-:-:S02]  /*1db0*/  SEL R12, R12, RZ, !P5 ;  /* 0x000000ff0c0c7207 */ /* 0x000fc40006800000 */
[----:B------:R-:W-:Y:S01]  /*1dc0*/  SEL R13, RZ, 0x12, !P4 ;  /* 0x00000012ff0d7807 */ /* 0x000fe20006000000 */
[----:B------:R-:W-:Y:S01]  /*1dd0*/  IMAD R14, R45, R18, -R14 ;  /* 0x000000122d0e7224 */ /* 0x000fe200078e0a0e */
[----:B------:R-:W-:Y:S02]  /*1de0*/  SHF.L.U32 R40, R40, 0x2, RZ ;  /* 0x0000000228287819 */ /* 0x000fe400000006ff */
[----:B------:R-:W-:Y:S02]  /*1df0*/  IADD3 R13, R13, R12, RZ ;  /* 0x0000000c0d0d7210 */ /* 0x000fe40007ffe0ff */
[----:B------:R-:W-:Y:S02]  /*1e00*/  LOP3.LUT R40, R40, 0x1fc, RZ, 0xc0, !PT ;  /* 0x000001fc28287812 */ /* 0x000fe400078ec0ff */
[----:B------:R-:W-:Y:S01]  /*1e10*/  IADD3 R14, R13, R14, R42 ;  /* 0x0000000e0d0e7210 */ /* 0x000fe20007ffe02a */
[----:B------:R-:W-:Y:S01]  /*1e20*/  IMAD R45, R45, R42, RZ ;  /* 0x0000002a2d2d7224 */ /* 0x000fe200078e02ff */
[----:B------:R-:W-:-:S02]  /*1e30*/  LOP3.LUT R44, R19, R40, RZ, 0xfc, !PT ;  /* 0x00000028132c7212 */ /* 0x000fc400078efcff */
[----:B------:R-:W-:Y:S02]  /*1e40*/  IADD3 R14, R14, 0x1, RZ ;  /* 0x000000010e0e7810 */ /* 0x000fe40007ffe0ff */
[----:B0-----:R-:W-:Y:S02]  /*1e50*/  LOP3.LUT R37, R19, 0x200, R40, 0xfe, !PT ;  /* 0x0000020013257812 */ /* 0x001fe400078efe28 */
[----:B------:R-:W-:Y:S01]  /*1e60*/  LEA R40, R40, UR4, 0x2 ;  /* 0x0000000428287c11 */ /* 0x000fe2000f8e10ff */
[----:B------:R-:W-:Y:S02]  /*1e70*/  IMAD R45, R18, R13, R45 ;  /* 0x0000000d122d7224 */ /* 0x000fe400078e022d */
[----:B------:R-:W-:Y:S02]  /*1e80*/  IMAD R42, R13, R42, R14 ;  /* 0x0000002a0d2a7224 */ /* 0x000fe400078e020e */
[----:B------:R-:W-:-:S04]  /*1e90*/  IMAD.HI R17, R37, 0x2aaaaaab, RZ ;  /* 0x2aaaaaab25117827 */ /* 0x000fc800078e02ff */
[----:B------:R-:W-:Y:S01]  /*1ea0*/  IMAD.HI R16, R44, 0x2aaaaaab, RZ ;  /* 0x2aaaaaab2c107827 */ /* 0x000fe200078e02ff */
[----:B------:R-:W-:-:S04]  /*1eb0*/  SHF.R.U32.HI R18, RZ, 0x1f, R17 ;  /* 0x0000001fff127819 */ /* 0x000fc80000011611 */
[----:B------:R-:W-:-:S04]  /*1ec0*/  SHF.R.U32.HI R39, RZ, 0x1f, R16 ;  /* 0x0000001fff277819 */ /* 0x000fc80000011610 */
[----:B------:R-:W-:Y:S01]  /*1ed0*/  LEA.HI.SX32 R39, R16, R39, 0x19 ;  /* 0x0000002710277211 */ /* 0x000fe200078fcaff */
[----:B-----5:R0:W-:Y:S04]  /*1ee0*/  STS [R36+0x400], R41 ;  /* 0x0004002924007388 */ /* 0x0201e80000000800 */
[----:B--2---:R-:W-:Y:S01]  /*1ef0*/  STS [R36+0x600], R43 ;  /* 0x0006002b24007388 */ /* 0x004fe20000000800 */
[----:B------:R-:W-:Y:S06]  /*1f00*/  BAR.SYNC.DEFER_BLOCKING 0x0 ;  /* 0x0000000000007b1d */ /* 0x000fec0000010000 */
[----:B------:R-:W1:Y:S02]  /*1f10*/  LDS.128 R12, [R40] ;  /* 0x00000000280c7984 */ /* 0x000e640000000c00 */
[----:B------:R-:W-:Y:S06]  /*1f20*/  BAR.SYNC.DEFER_BLOCKING 0x0 ;  /* 0x0000000000007b1d */ /* 0x000fec0000010000 */
[----:B---3--:R2:W-:Y:S04]  /*1f30*/  STS [R36], R34 ;  /* 0x0000002224007388 */ /* 0x0085e80000000800 */
[----:B------:R-:W-:Y:S04]  /*1f40*/  STS [R36+0x400], R32 ;  /* 0x0004002024007388 */ /* 0x000fe80000000800 */
[----:B------:R3:W-:Y:S04]  /*1f50*/  STS [R36+0x600], R33 ;  /* 0x0006002124007388 */ /* 0x0007e80000000800 */
[----:B----4-:R4:W-:Y:S01]  /*1f60*/  STS [R36+0x200], R35 ;  /* 0x0002002324007388 */ /* 0x0109e20000000800 */
[----:B0-----:R-:W-:Y:S01]  /*1f70*/  LEA.HI.SX32 R41, R17, R18, 0x19 ;  /* 0x0000001211297211 */ /* 0x001fe200078fcaff */
[----:B------:R-:W-:Y:S04]  /*1f80*/  BAR.SYNC.DEFER_BLOCKING 0x0 ;  /* 0x0000000000007b1d */ /* 0x000fe80000010000 */
[----:B--2---:R-:W-:Y:S01]  /*1f90*/  IMAD R34, R41, -0x300, R37 ;  /* 0xfffffd0029227824 */ /* 0x004fe200078e0225 */
[----:B------:R-:W-:Y:S01]  /*1fa0*/  SEL R24, R24, RZ, P2 ;  /* 0x000000ff18187207 */ /* 0x000fe20001000000 */
[----:B------:R-:W-:-:S02]  /*1fb0*/  IMAD R43, R39, -0x300, R44 ;  /* 0xfffffd00272b7824 */ /* 0x000fc400078e022c */
[----:B------:R-:W-:Y:S01]  /*1fc0*/  IMAD R41, R41, 0x36300, R34 ;  /* 0x0003630029297824 */ /* 0x000fe200078e0222 */
[----:B---3--:R-:W0:Y:S01]  /*1fd0*/  LDC.64 R32, c[0x0][0x220] ;  /* 0x00008800ff207b82 */ /* 0x008e220000000a00 */
[----:B------:R-:W-:Y:S01]  /*1fe0*/  IMAD R44, R22, 0x300, R43 ;  /* 0x00000300162c7824 */ /* 0x000fe200078e022b */
[----:B------:R-:W-:Y:S01]  /*1ff0*/  SEL R43, R26, RZ, P0 ;  /* 0x000000ff1a2b7207 */ /* 0x000fe20000000000 */
[----:B------:R-:W-:-:S05]  /*2000*/  FADD R26, R25, R24 ;  /* 0x00000018191a7221 */ /* 0x000fca0000000000 */
[----:B----4-:R-:W2:Y:S01]  /*2010*/  LDC.64 R34, c[0x0][0x218] ;  /* 0x00008600ff227b82 */ /* 0x010ea20000000a00 */
[----:B------:R-:W3:Y:S07]  /*2020*/  LDS.128 R16, [R40] ;  /* 0x0000000028107984 */ /* 0x000eee0000000c00 */
[----:B------:R-:W4:Y:S01]  /*2030*/  LDC.64 R24, c[0x0][0x228] ;  /* 0x00008a00ff187b82 */ /* 0x000f220000000a00 */
[----:B------:R-:W-:Y:S01]  /*2040*/  IADD3 R42, -R45, R42, RZ ;  /* 0x0000002a2d2a7210 */ /* 0x000fe20007ffe1ff */
[----:B------:R-:W-:-:S02]  /*2050*/  IMAD R37, R39, 0x36300, R44 ;  /* 0x0003630027257824 */ /* 0x000fc400078e022c */
[----:B------:R-:W-:Y:S01]  /*2060*/  IMAD R39, R22, 0x300, R41 ;  /* 0x0000030016277824 */ /* 0x000fe200078e0229 */
[----:B------:R-:W-:Y:S02]  /*2070*/  I2FP.F32.S32 R22, R42 ;  /* 0x0000002a00167245 */ /* 0x000fe40000201400 */
[----:B------:R-:W-:Y:S02]  /*2080*/  SEL R42, R27, RZ, P0 ;  /* 0x000000ff1b2a7207 */ /* 0x000fe40000000000 */
[----:B------:R-:W-:Y:S02]  /*2090*/  FSETP.GT.AND P4, PT, |R22|, 8.50705917302346158658e+37, PT ;  /* 0x7e8000001600780b */ /* 0x000fe40003f84200 */
[----:B------:R-:W-:Y:S02]  /*20a0*/  SEL R41, R28, RZ, P0 ;  /* 0x000000ff1c297207 */ /* 0x000fe40000000000 */
[----:B------:R-:W-:Y:S02]  /*20b0*/  SEL R29, R29, RZ, P0 ;  /* 0x000000ff1d1d7207 */ /* 0x000fe40000000000 */
[----:B------:R-:W-:Y:S01]  /*20c0*/  FSETP.GEU.AND P5, PT, |R22|, 1.175494350822287508e-38, PT ;  /* 0x008000001600780b */ /* 0x000fe20003fae200 */
[----:B------:R-:W-:Y:S01]  /*20d0*/  FADD R30, R30, R43 ;  /* 0x0000002b1e1e7221 */ /* 0x000fe20000000000 */
[----:B------:R-:W-:Y:S01]  /*20e0*/  FADD R31, R31, R42 ;  /* 0x0000002a1f1f7221 */ /* 0x000fe20000000000 */
[----:B------:R-:W-:Y:S01]  /*20f0*/  FADD R41, R38, R41 ;  /* 0x0000002926297221 */ /* 0x000fe20000000000 */
[----:B--2---:R-:W-:-:S04]  /*2100*/  IMAD.WIDE R42, R37, 0x4, R34 ;  /* 0x00000004252a7825 */ /* 0x004fc800078e0222 */
[----:B------:R-:W-:Y:S01]  /*2110*/  FADD R38, R26, R29 ;  /* 0x0000001d1a267221 */ /* 0x000fe20000000000 */
[----:B------:R-:W-:-:S04]  /*2120*/  IMAD.WIDE R34, R39, 0x4, R34 ;  /* 0x0000000427227825 */ /* 0x000fc800078e0222 */
[----:B------:R-:W-:Y:S01]  /*2130*/  @P4 FMUL R22, R22, 0.25 ;  /* 0x3e80000016164820 */ /* 0x000fe20000400000 */
[--C-:B0-----:R-:W-:Y:S01]  /*2140*/  IMAD.WIDE R26, R37, 0x4, R32.reuse ;  /* 0x00000004251a7825 */ /* 0x101fe200078e0220 */
[----:B-1----:R-:W-:Y:S03]  /*2150*/  @!P3 STG.E.128 desc[UR6][R42.64], R12 ;  /* 0x0000000c2a00b986 */ /* 0x002fe6000c101d06 */
[----:B------:R-:W-:-:S04]  /*2160*/  IMAD.WIDE R32, R39, 0x4, R32 ;  /* 0x0000000427207825 */ /* 0x000fc800078e0220 */
[----:B----4-:R-:W-:-:S04]  /*2170*/  IMAD.WIDE R28, R37, 0x4, R24 ;  /* 0x00000004251c7825 */ /* 0x010fc800078e0218 */
[----:B------:R-:W-:Y:S01]  /*2180*/  IMAD.WIDE R24, R39, 0x4, R24 ;  /* 0x0000000427187825 */ /* 0x000fe200078e0218 */
[----:B---3--:R-:W-:Y:S03]  /*2190*/  @!P3 STG.E.128 desc[UR6][R34.64], R16 ;  /* 0x000000102200b986 */ /* 0x008fe6000c101d06 */
[----:B------:R-:W-:Y:S01]  /*21a0*/  @!P5 FMUL R22, R22, 16777216 ;  /* 0x4b8000001616d820 */ /* 0x000fe20000400000 */
[----:B------:R0:W-:Y:S04]  /*21b0*/  @!P3 STG.E.128 desc[UR6][R26.64], R12 ;  /* 0x0000000c1a00b986 */ /* 0x0001e8000c101d06 */
[----:B------:R-:W-:Y:S04]  /*21c0*/  @!P3 STG.E.128 desc[UR6][R32.64], R16 ;  /* 0x000000102000b986 */ /* 0x000fe8000c101d06 */
[----:B------:R-:W-:Y:S04]  /*21d0*/  @!P3 STG.E.128 desc[UR6][R28.64], R12 ;  /* 0x0000000c1c00b986 */ /* 0x000fe8000c101d06 */
[----:B------:R1:W-:Y:S01]  /*21e0*/  @!P3 STG.E.128 desc[UR6][R24.64], R16 ;  /* 0x000000101800b986 */ /* 0x0003e2000c101d06 */
[----:B------:R-:W0:Y:S01]  /*21f0*/  MUFU.RCP R22, R22 ;  /* 0x0000001600167308 */ /* 0x000e220000001000 */
[----:B------:R-:W-:Y:S01]  /*2200*/  @P4 FMUL R30, R30, 0.25 ;  /* 0x3e8000001e1e4820 */ /* 0x000fe20000400000 */
[----:B------:R-:W-:Y:S01]  /*2210*/  @P4 FMUL R31, R31, 0.25 ;  /* 0x3e8000001f1f4820 */ /* 0x000fe20000400000 */
[----:B------:R-:W-:Y:S01]  /*2220*/  @P4 FMUL R41, R41, 0.25 ;  /* 0x3e80000029294820 */ /* 0x000fe20000400000 */
[----:B------:R-:W-:Y:S01]  /*2230*/  @P4 FMUL R38, R38, 0.25 ;  /* 0x3e80000026264820 */ /* 0x000fe20000400000 */
[----:B------:R-:W-:Y:S01]  /*2240*/  @!P5 FMUL R30, R30, 16777216 ;  /* 0x4b8000001e1ed820 */ /* 0x000fe20000400000 */
[----:B------:R-:W-:Y:S01]  /*2250*/  @!P5 FMUL R31, R31, 16777216 ;  /* 0x4b8000001f1fd820 */ /* 0x000fe20000400000 */
[----:B------:R-:W-:Y:S01]  /*2260*/  @!P5 FMUL R41, R41, 16777216 ;  /* 0x4b8000002929d820 */ /* 0x000fe20000400000 */
[----:B------:R-:W-:Y:S01]  /*2270*/  @!P5 FMUL R38, R38, 16777216 ;  /* 0x4b8000002626d820 */ /* 0x000fe20000400000 */
[C---:B0-----:R-:W-:Y:S01]  /*2280*/  FMUL R27, R22.reuse, R30 ;  /* 0x0000001e161b7220 */ /* 0x041fe20000400000 */
[----:B------:R-:W-:Y:S01]  /*2290*/  BAR.SYNC.DEFER_BLOCKING 0x0 ;  /* 0x0000000000007b1d */ /* 0x000fe20000010000 */
[C---:B------:R-:W-:Y:S01]  /*22a0*/  FMUL R31, R22.reuse, R31 ;  /* 0x0000001f161f7220 */ /* 0x040fe20000400000 */
[C---:B------:R-:W-:Y:S01]  /*22b0*/  FMUL R41, R22.reuse, R41 ;  /* 0x0000002916297220 */ /* 0x040fe20000400000 */
[----:B-1----:R-:W-:Y:S01]  /*22c0*/  FMUL R19, R22, R38 ;  /* 0x0000002616137220 */ /* 0x002fe20000400000 */
[----:B------:R-:W-:-:S02]  /*22d0*/  SEL R16, R23, RZ, P1 ;  /* 0x000000ff17107207 */ /* 0x000fc40000800000 */
[----:B------:R-:W-:Y:S04]  /*22e0*/  STS [R36], R27 ;  /* 0x0000001b24007388 */ /* 0x000fe80000000800 */
[----:B------:R-:W-:Y:S04]  /*22f0*/  STS [R36+0x200], R31 ;  /* 0x0002001f24007388 */ /* 0x000fe80000000800 */
[----:B------:R-:W-:Y:S04]  /*2300*/  STS [R36+0x400], R41 ;  /* 0x0004002924007388 */ /* 0x000fe80000000800 */
[----:B------:R-:W-:Y:S01]  /*2310*/  STS [R36+0x600], R19 ;  /* 0x0006001324007388 */ /* 0x000fe20000000800 */
[----:B------:R-:W-:Y:S01]  /*2320*/  BAR.SYNC.DEFER_BLOCKING 0x0 ;  /* 0x0000000000007b1d */ /* 0x000fe20000010000 */
[----:B------:R-:W-:Y:S01]  /*2330*/  SEL R17, R2, RZ, P1 ;  /* 0x000000ff02117207 */ /* 0x000fe20000800000 */
[----:B------:R-:W-:Y:S01]  /*2340*/  FADD R3, R3, R16 ;  /* 0x0000001003037221 */ /* 0x000fe20000000000 */
[----:B------:R-:W-:-:S02]  /*2350*/  SEL R2, R9, RZ, P2 ;  /* 0x000000ff09027207 */ /* 0x000fc40001000000 */
[----:B------:R-:W-:Y:S01]  /*2360*/  SEL R6, R6, RZ, P2 ;  /* 0x000000ff06067207 */ /* 0x000fe20001000000 */
[----:B------:R-:W-:Y:S01]  /*2370*/  FADD R17, R4, R17 ;  /* 0x0000001104117221 */ /* 0x000fe20000000000 */
[----:B------:R-:W-:Y:S02]  /*2380*/  SEL R8, R8, RZ, P2 ;  /* 0x000000ff08087207 */ /* 0x000fe40001000000 */
[----:B------:R-:W-:Y:S01]  /*2390*/  SEL R0, R0, RZ, P2 ;  /* 0x000000ff00007207 */ /* 0x000fe20001000000 */
[----:B------:R-:W-:Y:S01]  /*23a0*/  FADD R5, R5, R2 ;  /* 0x0000000205057221 */ /* 0x000fe20000000000 */
[----:B------:R-:W-:Y:S01]  /*23b0*/  SEL R10, R10, RZ, P0 ;  /* 0x000000ff0a0a7207 */ /* 0x000fe20000000000 */
[----:B------:R-:W-:Y:S01]  /*23c0*/  FADD R7, R7, R6 ;  /* 0x0000000607077221 */ /* 0x000fe20000000000 */
[----:B------:R-:W-:Y:S01]  /*23d0*/  SEL R4, R11, RZ, P0 ;  /* 0x000000ff0b047207 */ /* 0x000fe20000000000 */
[----:B------:R-:W-:Y:S01]  /*23e0*/  FADD R8, R3, R8 ;  /* 0x0000000803087221 */ /* 0x000fe20000000000 */
[----:B------:R-:W-:Y:S01]  /*23f0*/  SEL R9, R20, RZ, P0 ;  /* 0x000000ff14097207 */ /* 0x000fe20000000000 */
[----:B------:R-:W-:Y:S01]  /*2400*/  FADD R0, R17, R0 ;  /* 0x0000000011007221 */ /* 0x000fe20000000000 */
[----:B------:R-:W-:Y:S01]  /*2410*/  SEL R21, R21, RZ, P0 ;  /* 0x000000ff15157207 */ /* 0x000fe20000000000 */
[----:B------:R-:W0:Y:S01]  /*2420*/  LDS.128 R12, [R40] ;  /* 0x00000000280c7984 */ /* 0x000e220000000c00 */
[----:B------:R-:W-:Y:S01]  /*2430*/  FADD R5, R5, R10 ;  /* 0x0000000a05057221 */ /* 0x000fe20000000000 */
[----:B------:R-:W-:Y:S01]  /*2440*/  FADD R7, R7, R4 ;  /* 0x0000000407077221 */ /* 0x000fe20000000000 */
[----:B------:R-:W-:Y:S01]  /*2450*/  FADD R9, R8, R9 ;  /* 0x0000000908097221 */ /* 0x000fe20000000000 */
[----:B------:R-:W-:Y:S01]  /*2460*/  FADD R21, R0, R21 ;  /* 0x0000001500157221 */ /* 0x000fe20000000000 */
        /* <DEDUP_REMOVED lines=8> */
[C---:B------:R-:W-:Y:S01]  /*24f0*/  FMUL R11, R22.reuse, R5 ;  /* 0x00000005160b7220 */ /* 0x040fe20000400000 */
[----:B------:R-:W-:Y:S01]  /*2500*/  BAR.SYNC.DEFER_BLOCKING 0x0 ;  /* 0x0000000000007b1d */ /* 0x000fe20000010000 */
[C---:B------:R-:W-:Y:S01]  /*2510*/  FMUL R7, R22.reuse, R7 ;  /* 0x0000000716077220 */ /* 0x040fe20000400000 */
[C---:B------:R-:W-:Y:S01]  /*2520*/  FMUL R9, R22.reuse, R9 ;  /* 0x0000000916097220 */ /* 0x040fe20000400000 */
[----:B------:R-:W-:-:S05]  /*2530*/  FMUL R21, R22, R21 ;  /* 0x0000001516157220 */ /* 0x000fca0000400000 */
[----:B------:R-:W1:Y:S01]  /*2540*/  LDC.64 R2, c[0x0][0x230] ;  /* 0x00008c00ff027b82 */ /* 0x000e620000000a00 */
[----:B------:R2:W-:Y:S04]  /*2550*/  STS [R36], R11 ;  /* 0x0000000b24007388 */ /* 0x0005e80000000800 */
[----:B------:R2:W-:Y:S04]  /*2560*/  STS [R36+0x200], R7 ;  /* 0x0002000724007388 */ /* 0x0005e80000000800 */
[----:B------:R2:W-:Y:S04]  /*2570*/  STS [R36+0x400], R9 ;  /* 0x0004000924007388 */ /* 0x0005e80000000800 */
[----:B------:R2:W-:Y:S01]  /*2580*/  STS [R36+0x600], R21 ;  /* 0x0006001524007388 */ /* 0x0005e20000000800 */
[----:B-1----:R-:W-:Y:S01]  /*2590*/  IMAD.WIDE R4, R37, 0x4, R2 ;  /* 0x0000000425047825 */ /* 0x002fe200078e0202 */
[----:B------:R-:W-:Y:S06]  /*25a0*/  BAR.SYNC.DEFER_BLOCKING 0x0 ;  /* 0x0000000000007b1d */ /* 0x000fec0000010000 */
[----:B0-----:R2:W-:Y:S01]  /*25b0*/  @!P3 STG.E.128 desc[UR6][R4.64], R12 ;  /* 0x0000000c0400b986 */ /* 0x0015e2000c101d06 */
[----:B------:R-:W-:Y:S05]  /*25c0*/  @P3 EXIT ;  /* 0x000000000000394d */ /* 0x000fea0003800000 */
[----:B------:R-:W0:Y:S01]  /*25d0*/  LDS.128 R40, [R40] ;  /* 0x0000000028287984 */ /* 0x000e220000000c00 */
[----:B------:R-:W-:-:S05]  /*25e0*/  IMAD.WIDE R2, R39, 0x4, R2 ;  /* 0x0000000427027825 */ /* 0x000fca00078e0202 */
[----:B0-----:R-:W-:Y:S01]  /*25f0*/  STG.E.128 desc[UR6][R2.64], R40 ;  /* 0x0000002802007986 */ /* 0x001fe2000c101d06 */
[----:B------:R-:W-:Y:S05]  /*2600*/  EXIT ;  /* 0x000000000000794d */ /* 0x000fea0003800000 */
.L_x_0:
[----:B------:R-:W-:-:S00]  /*2610*/  BRA `(.L_x_0) ;  /* 0xfffffffc00fc7947 */ /* 0x000fc0000383ffff */
[----:B------:R-:W-:-:S00]  /*2620*/  NOP ;  /* 0x0000000000007918 */ /* 0x000fc00000000000 */
        /* <DEDUP_REMOVED lines=13> */
.L_x_1:


//--------------------- .nv.shared.triton_poi_fused_avg_pool2d_convolution_28 --------------------------
	.section	.nv.shared.triton_poi_fused_avg_pool2d_convolution_28,"aw",@nobits
	.sectionflags	@""
	.align	16
	.zero		1024


//--------------------- .nv.constant0.triton_poi_fused_avg_pool2d_convolution_28 --------------------------
	.section	.nv.constant0.triton_poi_fused_avg_pool2d_convolution_28,"a",@progbits
	.sectionflags	@""
	.align	4
.nv.constant0.triton_poi_fused_avg_pool2d_convolution_28:
	.zero		576
